//
// Generated by NVIDIA NVVM Compiler
//
// Compiler Build ID: CL-36424714
// Cuda compilation tools, release 13.0, V13.0.88
// Based on NVVM 20.0.0
//

.version 9.0
.target sm_100
.address_size 64

	// .globl	_Z17find_pivot_kernelPdPiiiS0_S_
.extern .shared .align 16 .b8 shared_data[];

.visible .entry _Z17find_pivot_kernelPdPiiiS0_S_(
	.param .u64 .ptr .align 1 _Z17find_pivot_kernelPdPiiiS0_S__param_0,
	.param .u64 .ptr .align 1 _Z17find_pivot_kernelPdPiiiS0_S__param_1,
	.param .u32 _Z17find_pivot_kernelPdPiiiS0_S__param_2,
	.param .u32 _Z17find_pivot_kernelPdPiiiS0_S__param_3,
	.param .u64 .ptr .align 1 _Z17find_pivot_kernelPdPiiiS0_S__param_4,
	.param .u64 .ptr .align 1 _Z17find_pivot_kernelPdPiiiS0_S__param_5
)
{
	.reg .pred 	%p<10>;
	.reg .b32 	%r<21>;
	.reg .b64 	%rd<17>;
	.reg .b64 	%fd<10>;

	ld.param.u64 	%rd4, [_Z17find_pivot_kernelPdPiiiS0_S__param_0];
	ld.param.u64 	%rd6, [_Z17find_pivot_kernelPdPiiiS0_S__param_1];
	ld.param.u32 	%r7, [_Z17find_pivot_kernelPdPiiiS0_S__param_2];
	ld.param.u32 	%r8, [_Z17find_pivot_kernelPdPiiiS0_S__param_3];
	ld.param.u64 	%rd5, [_Z17find_pivot_kernelPdPiiiS0_S__param_4];
	ld.param.u64 	%rd7, [_Z17find_pivot_kernelPdPiiiS0_S__param_5];
	cvta.to.global.u64 	%rd1, %rd7;
	cvta.to.global.u64 	%rd2, %rd6;
	mov.u32 	%r1, %tid.x;
	mov.u32 	%r9, %ctaid.x;
	mov.u32 	%r20, %ntid.x;
	mad.lo.s32 	%r3, %r9, %r20, %r1;
	setp.ge.s32 	%p1, %r3, %r7;
	mov.f64 	%fd9, 0dBFF0000000000000;
	@%p1 bra 	$L__BB0_2;
	cvta.to.global.u64 	%rd8, %rd4;
	mul.wide.s32 	%rd9, %r3, 4;
	add.s64 	%rd10, %rd2, %rd9;
	ld.global.u32 	%r10, [%rd10];
	mad.lo.s32 	%r11, %r10, %r7, %r10;
	add.s32 	%r12, %r11, %r8;
	mul.wide.s32 	%rd11, %r12, 8;
	add.s64 	%rd12, %rd8, %rd11;
	ld.global.f64 	%fd6, [%rd12];
	abs.f64 	%fd9, %fd6;
$L__BB0_2:
	shl.b32 	%r13, %r1, 3;
	mov.u32 	%r14, shared_data;
	add.s32 	%r4, %r14, %r13;
	st.shared.f64 	[%r4], %fd9;
	bar.sync 	0;
	setp.lt.u32 	%p2, %r20, 2;
	@%p2 bra 	$L__BB0_8;
	mul.wide.u32 	%rd13, %r1, 4;
	add.s64 	%rd3, %rd2, %rd13;
$L__BB0_4:
	mov.u32 	%r5, %r20;
	shr.u32 	%r20, %r5, 1;
	setp.ge.u32 	%p3, %r1, %r20;
	add.s32 	%r15, %r20, %r3;
	setp.ge.s32 	%p4, %r15, %r7;
	or.pred  	%p5, %p3, %p4;
	@%p5 bra 	$L__BB0_7;
	ld.shared.f64 	%fd7, [%r4];
	shl.b32 	%r16, %r20, 3;
	add.s32 	%r17, %r4, %r16;
	ld.shared.f64 	%fd3, [%r17];
	setp.geu.f64 	%p6, %fd7, %fd3;
	@%p6 bra 	$L__BB0_7;
	st.shared.f64 	[%r4], %fd3;
	mul.wide.u32 	%rd14, %r20, 4;
	add.s64 	%rd15, %rd3, %rd14;
	ld.global.u32 	%r18, [%rd15];
	st.global.u32 	[%rd3], %r18;
$L__BB0_7:
	bar.sync 	0;
	setp.gt.u32 	%p7, %r5, 3;
	@%p7 bra 	$L__BB0_4;
$L__BB0_8:
	setp.ne.s32 	%p8, %r1, 0;
	@%p8 bra 	$L__BB0_11;
	ld.shared.f64 	%fd4, [shared_data];
	ld.global.f64 	%fd8, [%rd1];
	setp.leu.f64 	%p9, %fd4, %fd8;
	@%p9 bra 	$L__BB0_11;
	st.global.f64 	[%rd1], %fd4;
	ld.global.u32 	%r19, [%rd2];
	cvta.to.global.u64 	%rd16, %rd5;
	st.global.u32 	[%rd16], %r19;
$L__BB0_11:
	ret;

}
	// .globl	_Z18apply_pivot_kernelPdPiii
.visible .entry _Z18apply_pivot_kernelPdPiii(
	.param .u64 .ptr .align 1 _Z18apply_pivot_kernelPdPiii_param_0,
	.param .u64 .ptr .align 1 _Z18apply_pivot_kernelPdPiii_param_1,
	.param .u32 _Z18apply_pivot_kernelPdPiii_param_2,
	.param .u32 _Z18apply_pivot_kernelPdPiii_param_3
)
{
	.reg .pred 	%p<11>;
	.reg .b32 	%r<101>;
	.reg .b64 	%rd<103>;
	.reg .b64 	%fd<64>;

	ld.param.u64 	%rd6, [_Z18apply_pivot_kernelPdPiii_param_0];
	ld.param.u64 	%rd5, [_Z18apply_pivot_kernelPdPiii_param_1];
	ld.param.u32 	%r16, [_Z18apply_pivot_kernelPdPiii_param_2];
	ld.param.u32 	%r17, [_Z18apply_pivot_kernelPdPiii_param_3];
	cvta.to.global.u64 	%rd1, %rd6;
	mov.u32 	%r18, %tid.x;
	mov.u32 	%r19, %ctaid.x;
	mov.u32 	%r20, %ntid.x;
	mad.lo.s32 	%r1, %r19, %r20, %r18;
	setp.ge.s32 	%p1, %r1, %r16;
	@%p1 bra 	$L__BB1_14;
	add.s32 	%r21, %r1, %r17;
	add.s32 	%r2, %r21, 1;
	setp.ge.s32 	%p2, %r2, %r16;
	@%p2 bra 	$L__BB1_14;
	cvta.to.global.u64 	%rd7, %rd5;
	mul.wide.s32 	%rd8, %r2, 4;
	add.s64 	%rd2, %rd7, %rd8;
	ld.global.u32 	%r22, [%rd2];
	add.s32 	%r3, %r16, 1;
	mad.lo.s32 	%r23, %r22, %r16, %r22;
	add.s32 	%r24, %r23, %r17;
	mul.wide.s32 	%rd9, %r24, 8;
	add.s64 	%rd10, %rd1, %rd9;
	ld.global.f64 	%fd2, [%rd10];
	mul.wide.s32 	%rd11, %r17, 4;
	add.s64 	%rd3, %rd7, %rd11;
	ld.global.u32 	%r25, [%rd3];
	mad.lo.s32 	%r26, %r25, %r16, %r25;
	add.s32 	%r27, %r26, %r17;
	mul.wide.s32 	%rd12, %r27, 8;
	add.s64 	%rd13, %rd1, %rd12;
	ld.global.f64 	%fd3, [%rd13];
	div.rn.f64 	%fd1, %fd2, %fd3;
	setp.lt.s32 	%p3, %r16, 0;
	@%p3 bra 	$L__BB1_14;
	and.b32  	%r4, %r3, 7;
	setp.lt.u32 	%p4, %r16, 7;
	mov.b32 	%r99, 0;
	@%p4 bra 	$L__BB1_6;
	and.b32  	%r99, %r3, 2147483640;
	add.s64 	%rd4, %rd1, 56;
	neg.s32 	%r96, %r99;
	mov.b32 	%r97, 0;
$L__BB1_5:
	.pragma "nounroll";
	cvt.s64.s32 	%rd14, %r97;
	ld.global.u32 	%r30, [%rd3];
	mad.lo.s32 	%r31, %r30, %r3, %r97;
	mul.wide.s32 	%rd15, %r31, 8;
	add.s64 	%rd16, %rd4, %rd15;
	ld.global.f64 	%fd4, [%rd16+-56];
	mul.f64 	%fd5, %fd1, %fd4;
	ld.global.u32 	%r32, [%rd2];
	mad.lo.s32 	%r33, %r32, %r3, %r97;
	mul.wide.s32 	%rd17, %r33, 8;
	add.s64 	%rd18, %rd4, %rd17;
	ld.global.f64 	%fd6, [%rd18+-56];
	sub.f64 	%fd7, %fd6, %fd5;
	st.global.f64 	[%rd18+-56], %fd7;
	ld.global.u32 	%r34, [%rd3];
	mul.lo.s32 	%r35, %r34, %r3;
	cvt.s64.s32 	%rd19, %r35;
	add.s64 	%rd20, %rd14, %rd19;
	shl.b64 	%rd21, %rd20, 3;
	add.s64 	%rd22, %rd4, %rd21;
	ld.global.f64 	%fd8, [%rd22+-48];
	mul.f64 	%fd9, %fd1, %fd8;
	ld.global.u32 	%r36, [%rd2];
	mul.lo.s32 	%r37, %r36, %r3;
	cvt.s64.s32 	%rd23, %r37;
	add.s64 	%rd24, %rd14, %rd23;
	shl.b64 	%rd25, %rd24, 3;
	add.s64 	%rd26, %rd4, %rd25;
	ld.global.f64 	%fd10, [%rd26+-48];
	sub.f64 	%fd11, %fd10, %fd9;
	st.global.f64 	[%rd26+-48], %fd11;
	ld.global.u32 	%r38, [%rd3];
	mul.lo.s32 	%r39, %r38, %r3;
	cvt.s64.s32 	%rd27, %r39;
	add.s64 	%rd28, %rd14, %rd27;
	shl.b64 	%rd29, %rd28, 3;
	add.s64 	%rd30, %rd4, %rd29;
	ld.global.f64 	%fd12, [%rd30+-40];
	mul.f64 	%fd13, %fd1, %fd12;
	ld.global.u32 	%r40, [%rd2];
	mul.lo.s32 	%r41, %r40, %r3;
	cvt.s64.s32 	%rd31, %r41;
	add.s64 	%rd32, %rd14, %rd31;
	shl.b64 	%rd33, %rd32, 3;
	add.s64 	%rd34, %rd4, %rd33;
	ld.global.f64 	%fd14, [%rd34+-40];
	sub.f64 	%fd15, %fd14, %fd13;
	st.global.f64 	[%rd34+-40], %fd15;
	ld.global.u32 	%r42, [%rd3];
	mul.lo.s32 	%r43, %r42, %r3;
	cvt.s64.s32 	%rd35, %r43;
	add.s64 	%rd36, %rd14, %rd35;
	shl.b64 	%rd37, %rd36, 3;
	add.s64 	%rd38, %rd4, %rd37;
	ld.global.f64 	%fd16, [%rd38+-32];
	mul.f64 	%fd17, %fd1, %fd16;
	ld.global.u32 	%r44, [%rd2];
	mul.lo.s32 	%r45, %r44, %r3;
	cvt.s64.s32 	%rd39, %r45;
	add.s64 	%rd40, %rd14, %rd39;
	shl.b64 	%rd41, %rd40, 3;
	add.s64 	%rd42, %rd4, %rd41;
	ld.global.f64 	%fd18, [%rd42+-32];
	sub.f64 	%fd19, %fd18, %fd17;
	st.global.f64 	[%rd42+-32], %fd19;
	ld.global.u32 	%r46, [%rd3];
	mul.lo.s32 	%r47, %r46, %r3;
	cvt.s64.s32 	%rd43, %r47;
	add.s64 	%rd44, %rd14, %rd43;
	shl.b64 	%rd45, %rd44, 3;
	add.s64 	%rd46, %rd4, %rd45;
	ld.global.f64 	%fd20, [%rd46+-24];
	mul.f64 	%fd21, %fd1, %fd20;
	ld.global.u32 	%r48, [%rd2];
	mul.lo.s32 	%r49, %r48, %r3;
	cvt.s64.s32 	%rd47, %r49;
	add.s64 	%rd48, %rd14, %rd47;
	shl.b64 	%rd49, %rd48, 3;
	add.s64 	%rd50, %rd4, %rd49;
	ld.global.f64 	%fd22, [%rd50+-24];
	sub.f64 	%fd23, %fd22, %fd21;
	st.global.f64 	[%rd50+-24], %fd23;
	ld.global.u32 	%r50, [%rd3];
	mul.lo.s32 	%r51, %r50, %r3;
	cvt.s64.s32 	%rd51, %r51;
	add.s64 	%rd52, %rd14, %rd51;
	shl.b64 	%rd53, %rd52, 3;
	add.s64 	%rd54, %rd4, %rd53;
	ld.global.f64 	%fd24, [%rd54+-16];
	mul.f64 	%fd25, %fd1, %fd24;
	ld.global.u32 	%r52, [%rd2];
	mul.lo.s32 	%r53, %r52, %r3;
	cvt.s64.s32 	%rd55, %r53;
	add.s64 	%rd56, %rd14, %rd55;
	shl.b64 	%rd57, %rd56, 3;
	add.s64 	%rd58, %rd4, %rd57;
	ld.global.f64 	%fd26, [%rd58+-16];
	sub.f64 	%fd27, %fd26, %fd25;
	st.global.f64 	[%rd58+-16], %fd27;
	ld.global.u32 	%r54, [%rd3];
	mul.lo.s32 	%r55, %r54, %r3;
	cvt.s64.s32 	%rd59, %r55;
	add.s64 	%rd60, %rd14, %rd59;
	shl.b64 	%rd61, %rd60, 3;
	add.s64 	%rd62, %rd4, %rd61;
	ld.global.f64 	%fd28, [%rd62+-8];
	mul.f64 	%fd29, %fd1, %fd28;
	ld.global.u32 	%r56, [%rd2];
	mul.lo.s32 	%r57, %r56, %r3;
	cvt.s64.s32 	%rd63, %r57;
	add.s64 	%rd64, %rd14, %rd63;
	shl.b64 	%rd65, %rd64, 3;
	add.s64 	%rd66, %rd4, %rd65;
	ld.global.f64 	%fd30, [%rd66+-8];
	sub.f64 	%fd31, %fd30, %fd29;
	st.global.f64 	[%rd66+-8], %fd31;
	ld.global.u32 	%r58, [%rd3];
	mul.lo.s32 	%r59, %r58, %r3;
	cvt.s64.s32 	%rd67, %r59;
	add.s64 	%rd68, %rd14, %rd67;
	shl.b64 	%rd69, %rd68, 3;
	add.s64 	%rd70, %rd4, %rd69;
	ld.global.f64 	%fd32, [%rd70];
	mul.f64 	%fd33, %fd1, %fd32;
	ld.global.u32 	%r60, [%rd2];
	mul.lo.s32 	%r61, %r60, %r3;
	cvt.s64.s32 	%rd71, %r61;
	add.s64 	%rd72, %rd14, %rd71;
	shl.b64 	%rd73, %rd72, 3;
	add.s64 	%rd74, %rd4, %rd73;
	ld.global.f64 	%fd34, [%rd74];
	sub.f64 	%fd35, %fd34, %fd33;
	st.global.f64 	[%rd74], %fd35;
	add.s32 	%r97, %r97, 8;
	add.s32 	%r96, %r96, 8;
	setp.ne.s32 	%p5, %r96, 0;
	@%p5 bra 	$L__BB1_5;
$L__BB1_6:
	setp.eq.s32 	%p6, %r4, 0;
	@%p6 bra 	$L__BB1_14;
	setp.lt.u32 	%p7, %r4, 4;
	@%p7 bra 	$L__BB1_9;
	ld.global.u32 	%r62, [%rd3];
	mad.lo.s32 	%r63, %r62, %r3, %r99;
	mul.wide.s32 	%rd75, %r63, 8;
	add.s64 	%rd76, %rd1, %rd75;
	ld.global.f64 	%fd36, [%rd76];
	mul.f64 	%fd37, %fd1, %fd36;
	ld.global.u32 	%r64, [%rd2];
	mad.lo.s32 	%r65, %r64, %r3, %r99;
	mul.wide.s32 	%rd77, %r65, 8;
	add.s64 	%rd78, %rd1, %rd77;
	ld.global.f64 	%fd38, [%rd78];
	sub.f64 	%fd39, %fd38, %fd37;
	st.global.f64 	[%rd78], %fd39;
	add.s32 	%r66, %r99, 1;
	ld.global.u32 	%r67, [%rd3];
	mad.lo.s32 	%r68, %r67, %r3, %r66;
	mul.wide.s32 	%rd79, %r68, 8;
	add.s64 	%rd80, %rd1, %rd79;
	ld.global.f64 	%fd40, [%rd80];
	mul.f64 	%fd41, %fd1, %fd40;
	ld.global.u32 	%r69, [%rd2];
	mad.lo.s32 	%r70, %r69, %r3, %r66;
	mul.wide.s32 	%rd81, %r70, 8;
	add.s64 	%rd82, %rd1, %rd81;
	ld.global.f64 	%fd42, [%rd82];
	sub.f64 	%fd43, %fd42, %fd41;
	st.global.f64 	[%rd82], %fd43;
	add.s32 	%r71, %r99, 2;
	ld.global.u32 	%r72, [%rd3];
	mad.lo.s32 	%r73, %r72, %r3, %r71;
	mul.wide.s32 	%rd83, %r73, 8;
	add.s64 	%rd84, %rd1, %rd83;
	ld.global.f64 	%fd44, [%rd84];
	mul.f64 	%fd45, %fd1, %fd44;
	ld.global.u32 	%r74, [%rd2];
	mad.lo.s32 	%r75, %r74, %r3, %r71;
	mul.wide.s32 	%rd85, %r75, 8;
	add.s64 	%rd86, %rd1, %rd85;
	ld.global.f64 	%fd46, [%rd86];
	sub.f64 	%fd47, %fd46, %fd45;
	st.global.f64 	[%rd86], %fd47;
	add.s32 	%r76, %r99, 3;
	ld.global.u32 	%r77, [%rd3];
	mad.lo.s32 	%r78, %r77, %r3, %r76;
	mul.wide.s32 	%rd87, %r78, 8;
	add.s64 	%rd88, %rd1, %rd87;
	ld.global.f64 	%fd48, [%rd88];
	mul.f64 	%fd49, %fd1, %fd48;
	ld.global.u32 	%r79, [%rd2];
	mad.lo.s32 	%r80, %r79, %r3, %r76;
	mul.wide.s32 	%rd89, %r80, 8;
	add.s64 	%rd90, %rd1, %rd89;
	ld.global.f64 	%fd50, [%rd90];
	sub.f64 	%fd51, %fd50, %fd49;
	st.global.f64 	[%rd90], %fd51;
	add.s32 	%r99, %r99, 4;
$L__BB1_9:
	and.b32  	%r81, %r3, 3;
	setp.eq.s32 	%p8, %r81, 0;
	@%p8 bra 	$L__BB1_14;
	setp.eq.s32 	%p9, %r81, 1;
	@%p9 bra 	$L__BB1_12;
	ld.global.u32 	%r82, [%rd3];
	mad.lo.s32 	%r83, %r82, %r3, %r99;
	mul.wide.s32 	%rd91, %r83, 8;
	add.s64 	%rd92, %rd1, %rd91;
	ld.global.f64 	%fd52, [%rd92];
	mul.f64 	%fd53, %fd1, %fd52;
	ld.global.u32 	%r84, [%rd2];
	mad.lo.s32 	%r85, %r84, %r3, %r99;
	mul.wide.s32 	%rd93, %r85, 8;
	add.s64 	%rd94, %rd1, %rd93;
	ld.global.f64 	%fd54, [%rd94];
	sub.f64 	%fd55, %fd54, %fd53;
	st.global.f64 	[%rd94], %fd55;
	add.s32 	%r86, %r99, 1;
	ld.global.u32 	%r87, [%rd3];
	mad.lo.s32 	%r88, %r87, %r3, %r86;
	mul.wide.s32 	%rd95, %r88, 8;
	add.s64 	%rd96, %rd1, %rd95;
	ld.global.f64 	%fd56, [%rd96];
	mul.f64 	%fd57, %fd1, %fd56;
	ld.global.u32 	%r89, [%rd2];
	mad.lo.s32 	%r90, %r89, %r3, %r86;
	mul.wide.s32 	%rd97, %r90, 8;
	add.s64 	%rd98, %rd1, %rd97;
	ld.global.f64 	%fd58, [%rd98];
	sub.f64 	%fd59, %fd58, %fd57;
	st.global.f64 	[%rd98], %fd59;
	add.s32 	%r99, %r99, 2;
$L__BB1_12:
	and.b32  	%r91, %r16, 1;
	setp.eq.b32 	%p10, %r91, 1;
	@%p10 bra 	$L__BB1_14;
	ld.global.u32 	%r92, [%rd3];
	mad.lo.s32 	%r93, %r92, %r3, %r99;
	mul.wide.s32 	%rd99, %r93, 8;
	add.s64 	%rd100, %rd1, %rd99;
	ld.global.f64 	%fd60, [%rd100];
	mul.f64 	%fd61, %fd1, %fd60;
	ld.global.u32 	%r94, [%rd2];
	mad.lo.s32 	%r95, %r94, %r3, %r99;
	mul.wide.s32 	%rd101, %r95, 8;
	add.s64 	%rd102, %rd1, %rd101;
	ld.global.f64 	%fd62, [%rd102];
	sub.f64 	%fd63, %fd62, %fd61;
	st.global.f64 	[%rd102], %fd63;
$L__BB1_14:
	ret;

}


// ===== COMPILED SASS (sm_100) =====

	.target	sm_100

	.elftype	@"ET_EXEC"


//--------------------- .note.nv.tkinfo           --------------------------
	.section	.note.nv.tkinfo,"",@"SHT_NOTE"
	.sectionflags	@"SHF_NOTE_NV_TKINFO"
	.tkinfo
        /*0018*/ 	.word	0x00000002
        /*0030*/ 	.string	""
        /*0030*/ 	.string	"ptxas"
        /*0030*/ 	.string	"Cuda compilation tools, release 13.0, V13.0.88"
        /*0030*/ 	.string	"Build cuda_13.0.r13.0/compiler.36424714_0"
        /*0030*/ 	.string	"-arch sm_100 -m 64 "



//--------------------- .note.nv.cuinfo           --------------------------
	.section	.note.nv.cuinfo,"",@"SHT_NOTE"
	.sectionflags	@"SHF_NOTE_NV_CUINFO"
        /*0018*/ 	.short	0x0002
        /*001a*/ 	.short	0x0064
        /*001c*/ 	.short	0x0082
	.zero		2


//--------------------- .nv.info                  --------------------------
	.section	.nv.info,"",@"SHT_CUDA_INFO"
	.align	4


	//----- nvinfo : EIATTR_REGCOUNT
	.align		4
        /*0000*/ 	.byte	0x04, 0x2f
        /*0002*/ 	.short	(.L_1 - .L_0)
	.align		4
.L_0:
        /*0004*/ 	.word	index@(_Z17find_pivot_kernelPdPiiiS0_S_)
        /*0008*/ 	.word	0x0000000e


	//----- nvinfo : EIATTR_FRAME_SIZE
	.align		4
.L_1:
        /*000c*/ 	.byte	0x04, 0x11
        /*000e*/ 	.short	(.L_3 - .L_2)
	.align		4
.L_2:
        /*0010*/ 	.word	index@(_Z17find_pivot_kernelPdPiiiS0_S_)
        /*0014*/ 	.word	0x00000000


	//----- nvinfo : EIATTR_REGCOUNT
	.align		4
.L_3:
        /*0018*/ 	.byte	0x04, 0x2f
        /*001a*/ 	.short	(.L_5 - .L_4)
	.align		4
.L_4:
        /*001c*/ 	.word	index@(_Z18apply_pivot_kernelPdPiii)
        /*0020*/ 	.word	0x0000001c


	//----- nvinfo : EIATTR_FRAME_SIZE
	.align		4
.L_5:
        /*0024*/ 	.byte	0x04, 0x11
        /*0026*/ 	.short	(.L_7 - .L_6)
	.align		4
.L_6:
        /*0028*/ 	.word	index@($__internal_0_$__cuda_sm20_div_rn_f64_full)
        /*002c*/ 	.word	0x00000000


	//----- nvinfo : EIATTR_FRAME_SIZE
	.align		4
.L_7:
        /*0030*/ 	.byte	0x04, 0x11
        /*0032*/ 	.short	(.L_9 - .L_8)
	.align		4
.L_8:
        /*0034*/ 	.word	index@(_Z18apply_pivot_kernelPdPiii)
        /*0038*/ 	.word	0x00000000


	//----- nvinfo : EIATTR_MIN_STACK_SIZE
	.align		4
.L_9:
        /*003c*/ 	.byte	0x04, 0x12
        /*003e*/ 	.short	(.L_11 - .L_10)
	.align		4
.L_10:
        /*0040*/ 	.word	index@(_Z18apply_pivot_kernelPdPiii)
        /*0044*/ 	.word	0x00000000


	//----- nvinfo : EIATTR_MIN_STACK_SIZE
	.align		4
.L_11:
        /*0048*/ 	.byte	0x04, 0x12
        /*004a*/ 	.short	(.L_13 - .L_12)
	.align		4
.L_12:
        /*004c*/ 	.word	index@(_Z17find_pivot_kernelPdPiiiS0_S_)
        /*0050*/ 	.word	0x00000000
.L_13:


//--------------------- .nv.compat                --------------------------
	.section	.nv.compat,"",@"SHT_CUDA_COMPAT_INFO"
	.align	4
        /*0000*/ 	.byte	0x02, 0x09, 0x00, 0x00, 0x02, 0x02, 0x01, 0x00, 0x02, 0x05, 0x05, 0x00, 0x03, 0x07, 0x01, 0x01
        /*0010*/ 	.byte	0x02, 0x03, 0x00, 0x00, 0x02, 0x06, 0x01, 0x00, 0x04, 0x0b, 0x08, 0x00, 0x01, 0x00, 0x00, 0x00
        /*0020*/ 	.byte	0x00, 0x00, 0x00, 0x00


//--------------------- .nv.info._Z18apply_pivot_kernelPdPiii --------------------------
	.section	.nv.info._Z18apply_pivot_kernelPdPiii,"",@"SHT_CUDA_INFO"
	.sectionflags	@""
	.align	4


	//----- nvinfo : EIATTR_CUDA_API_VERSION
	.align		4
        /*0000*/ 	.byte	0x04, 0x37
        /*0002*/ 	.short	(.L_15 - .L_14)
.L_14:
        /*0004*/ 	.word	0x00000082


	//----- nvinfo : EIATTR_KPARAM_INFO
	.align		4
.L_15:
        /*0008*/ 	.byte	0x04, 0x17
        /*000a*/ 	.short	(.L_17 - .L_16)
.L_16:
        /*000c*/ 	.word	0x00000000
        /*0010*/ 	.short	0x0003
        /*0012*/ 	.short	0x0014
        /*0014*/ 	.byte	0x00, 0xf0, 0x11, 0x00


	//----- nvinfo : EIATTR_KPARAM_INFO
	.align		4
.L_17:
        /*0018*/ 	.byte	0x04, 0x17
        /*001a*/ 	.short	(.L_19 - .L_18)
.L_18:
        /*001c*/ 	.word	0x00000000
        /*0020*/ 	.short	0x0002
        /*0022*/ 	.short	0x0010
        /*0024*/ 	.byte	0x00, 0xf0, 0x11, 0x00


	//----- nvinfo : EIATTR_KPARAM_INFO
	.align		4
.L_19:
        /*0028*/ 	.byte	0x04, 0x17
        /*002a*/ 	.short	(.L_21 - .L_20)
.L_20:
        /*002c*/ 	.word	0x00000000
        /*0030*/ 	.short	0x0001
        /*0032*/ 	.short	0x0008
        /*0034*/ 	.byte	0x00, 0xf5, 0x21, 0x00


	//----- nvinfo : EIATTR_KPARAM_INFO
	.align		4
.L_21:
        /*0038*/ 	.byte	0x04, 0x17
        /*003a*/ 	.short	(.L_23 - .L_22)
.L_22:
        /*003c*/ 	.word	0x00000000
        /*0040*/ 	.short	0x0000
        /*0042*/ 	.short	0x0000
        /*0044*/ 	.byte	0x00, 0xf5, 0x21, 0x00


	//----- nvinfo : EIATTR_SPARSE_MMA_MASK
	.align		4
.L_23:
        /*0048*/ 	.byte	0x03, 0x50
        /*004a*/ 	.short	0x0000


	//----- nvinfo : EIATTR_MAXREG_COUNT
	.align		4
        /*004c*/ 	.byte	0x03, 0x1b
        /*004e*/ 	.short	0x00ff


	//----- nvinfo : EIATTR_MERCURY_ISA_VERSION
	.align		4
        /*0050*/ 	.byte	0x03, 0x5f
        /*0052*/ 	.short	0x0101


	//----- nvinfo : EIATTR_VRC_CTA_INIT_COUNT
	.align		4
        /*0054*/ 	.byte	0x02, 0x4a
	.zero		1
	.zero		1


	//----- nvinfo : EIATTR_EXIT_INSTR_OFFSETS
	.align		4
        /*0058*/ 	.byte	0x04, 0x1c
        /*005a*/ 	.short	(.L_25 - .L_24)


	//   ....[0]....
.L_24:
        /*005c*/ 	.word	0x00000070


	//   ....[1]....
        /*0060*/ 	.word	0x000000b0


	//   ....[2]....
        /*0064*/ 	.word	0x00000310


	//   ....[3]....
        /*0068*/ 	.word	0x00000bf0


	//   ....[4]....
        /*006c*/ 	.word	0x00000f00


	//   ....[5]....
        /*0070*/ 	.word	0x000010c0


	//   ....[6]....
        /*0074*/ 	.word	0x00001180


	//----- nvinfo : EIATTR_CRS_STACK_SIZE
	.align		4
.L_25:
        /*0078*/ 	.byte	0x04, 0x1e
        /*007a*/ 	.short	(.L_27 - .L_26)
.L_26:
        /*007c*/ 	.word	0x00000000


	//----- nvinfo : EIATTR_CBANK_PARAM_SIZE
	.align		4
.L_27:
        /*0080*/ 	.byte	0x03, 0x19
        /*0082*/ 	.short	0x0018


	//----- nvinfo : EIATTR_PARAM_CBANK
	.align		4
        /*0084*/ 	.byte	0x04, 0x0a
        /*0086*/ 	.short	(.L_29 - .L_28)
	.align		4
.L_28:
        /*0088*/ 	.word	index@(.nv.constant0._Z18apply_pivot_kernelPdPiii)
        /*008c*/ 	.short	0x0380
        /*008e*/ 	.short	0x0018


	//----- nvinfo : EIATTR_SW_WAR
	.align		4
.L_29:
        /*0090*/ 	.byte	0x04, 0x36
        /*0092*/ 	.short	(.L_31 - .L_30)
.L_30:
        /*0094*/ 	.word	0x00000008
.L_31:


//--------------------- .nv.info._Z17find_pivot_kernelPdPiiiS0_S_ --------------------------
	.section	.nv.info._Z17find_pivot_kernelPdPiiiS0_S_,"",@"SHT_CUDA_INFO"
	.sectionflags	@""
	.align	4


	//----- nvinfo : EIATTR_CUDA_API_VERSION
	.align		4
        /*0000*/ 	.byte	0x04, 0x37
        /*0002*/ 	.short	(.L_33 - .L_32)
.L_32:
        /*0004*/ 	.word	0x00000082


	//----- nvinfo : EIATTR_KPARAM_INFO
	.align		4
.L_33:
        /*0008*/ 	.byte	0x04, 0x17
        /*000a*/ 	.short	(.L_35 - .L_34)
.L_34:
        /*000c*/ 	.word	0x00000000
        /*0010*/ 	.short	0x0005
        /*0012*/ 	.short	0x0020
        /*0014*/ 	.byte	0x00, 0xf5, 0x21, 0x00


	//----- nvinfo : EIATTR_KPARAM_INFO
	.align		4
.L_35:
        /*0018*/ 	.byte	0x04, 0x17
        /*001a*/ 	.short	(.L_37 - .L_36)
.L_36:
        /*001c*/ 	.word	0x00000000
        /*0020*/ 	.short	0x0004
        /*0022*/ 	.short	0x0018
        /*0024*/ 	.byte	0x00, 0xf5, 0x21, 0x00


	//----- nvinfo : EIATTR_KPARAM_INFO
	.align		4
.L_37:
        /*0028*/ 	.byte	0x04, 0x17
        /*002a*/ 	.short	(.L_39 - .L_38)
.L_38:
        /*002c*/ 	.word	0x00000000
        /*0030*/ 	.short	0x0003
        /*0032*/ 	.short	0x0014
        /*0034*/ 	.byte	0x00, 0xf0, 0x11, 0x00


	//----- nvinfo : EIATTR_KPARAM_INFO
	.align		4
.L_39:
        /*0038*/ 	.byte	0x04, 0x17
        /*003a*/ 	.short	(.L_41 - .L_40)
.L_40:
        /*003c*/ 	.word	0x00000000
        /*0040*/ 	.short	0x0002
        /*0042*/ 	.short	0x0010
        /*0044*/ 	.byte	0x00, 0xf0, 0x11, 0x00


	//----- nvinfo : EIATTR_KPARAM_INFO
	.align		4
.L_41:
        /*0048*/ 	.byte	0x04, 0x17
        /*004a*/ 	.short	(.L_43 - .L_42)
.L_42:
        /*004c*/ 	.word	0x00000000
        /*0050*/ 	.short	0x0001
        /*0052*/ 	.short	0x0008
        /*0054*/ 	.byte	0x00, 0xf5, 0x21, 0x00


	//----- nvinfo : EIATTR_KPARAM_INFO
	.align		4
.L_43:
        /*0058*/ 	.byte	0x04, 0x17
        /*005a*/ 	.short	(.L_45 - .L_44)
.L_44:
        /*005c*/ 	.word	0x00000000
        /*0060*/ 	.short	0x0000
        /*0062*/ 	.short	0x0000
        /*0064*/ 	.byte	0x00, 0xf5, 0x21, 0x00


	//----- nvinfo : EIATTR_SPARSE_MMA_MASK
	.align		4
.L_45:
        /*0068*/ 	.byte	0x03, 0x50
        /*006a*/ 	.short	0x0000


	//----- nvinfo : EIATTR_MAXREG_COUNT
	.align		4
        /*006c*/ 	.byte	0x03, 0x1b
        /*006e*/ 	.short	0x00ff


	//----- nvinfo : EIATTR_NUM_BARRIERS
	.align		4
        /*0070*/ 	.byte	0x02, 0x4c
        /*0072*/ 	.byte	0x01
	.zero		1


	//----- nvinfo : EIATTR_MERCURY_ISA_VERSION
	.align		4
        /*0074*/ 	.byte	0x03, 0x5f
        /*0076*/ 	.short	0x0101


	//----- nvinfo : EIATTR_VRC_CTA_INIT_COUNT
	.align		4
        /*0078*/ 	.byte	0x02, 0x4a
	.zero		1
	.zero		1


	//----- nvinfo : EIATTR_EXIT_INSTR_OFFSETS
	.align		4
        /*007c*/ 	.byte	0x04, 0x1c
        /*007e*/ 	.short	(.L_47 - .L_46)


	//   ....[0]....
.L_46:
        /*0080*/ 	.word	0x00000340


	//   ....[1]....
        /*0084*/ 	.word	0x000003c0


	//   ....[2]....
        /*0088*/ 	.word	0x00000420


	//----- nvinfo : EIATTR_CRS_STACK_SIZE
	.align		4
.L_47:
        /*008c*/ 	.byte	0x04, 0x1e
        /*008e*/ 	.short	(.L_49 - .L_48)
.L_48:
        /*0090*/ 	.word	0x00000000


	//----- nvinfo : EIATTR_CBANK_PARAM_SIZE
	.align		4
.L_49:
        /*0094*/ 	.byte	0x03, 0x19
        /*0096*/ 	.short	0x0028


	//----- nvinfo : EIATTR_PARAM_CBANK
	.align		4
        /*0098*/ 	.byte	0x04, 0x0a
        /*009a*/ 	.short	(.L_51 - .L_50)
	.align		4
.L_50:
        /*009c*/ 	.word	index@(.nv.constant0._Z17find_pivot_kernelPdPiiiS0_S_)
        /*00a0*/ 	.short	0x0380
        /*00a2*/ 	.short	0x0028


	//----- nvinfo : EIATTR_SW_WAR
	.align		4
.L_51:
        /*00a4*/ 	.byte	0x04, 0x36
        /*00a6*/ 	.short	(.L_53 - .L_52)
.L_52:
        /*00a8*/ 	.word	0x00000008
.L_53:


//--------------------- .nv.callgraph             --------------------------
	.section	.nv.callgraph,"",@"SHT_CUDA_CALLGRAPH"
	.align	4
	.sectionentsize	8
	.align		4
        /*0000*/ 	.word	0x00000000
	.align		4
        /*0004*/ 	.word	0xffffffff
	.align		4
        /*0008*/ 	.word	0x00000000
	.align		4
        /*000c*/ 	.word	0xfffffffe
	.align		4
        /*0010*/ 	.word	0x00000000
	.align		4
        /*0014*/ 	.word	0xfffffffd
	.align		4
        /*0018*/ 	.word	0x00000000
	.align		4
        /*001c*/ 	.word	0xfffffffc


//--------------------- .text._Z18apply_pivot_kernelPdPiii --------------------------
	.section	.text._Z18apply_pivot_kernelPdPiii,"ax",@progbits
	.align	128
        .global         _Z18apply_pivot_kernelPdPiii
        .type           _Z18apply_pivot_kernelPdPiii,@function
        .size           _Z18apply_pivot_kernelPdPiii,(.L_x_17 - _Z18apply_pivot_kernelPdPiii)
        .other          _Z18apply_pivot_kernelPdPiii,@"STO_CUDA_ENTRY STV_DEFAULT"
_Z18apply_pivot_kernelPdPiii:
.text._Z18apply_pivot_kernelPdPiii:
[----:B------:R-:W-:Y:S01]  /*0000*/  LDC R1, c[0x0][0x37c] ;  /* 0x0000df00ff017b82 */ /* 0x000fe20000000800 */
[----:B------:R-:W0:Y:S07]  /*0010*/  S2R R0, SR_TID.X ;  /* 0x0000000000007919 */ /* 0x000e2e0000002100 */
[----:B------:R-:W0:Y:S01]  /*0020*/  S2UR UR4, SR_CTAID.X ;  /* 0x00000000000479c3 */ /* 0x000e220000002500 */
[----:B------:R-:W1:Y:S07]  /*0030*/  LDCU UR5, c[0x0][0x390] ;  /* 0x00007200ff0577ac */ /* 0x000e6e0008000800 */
[----:B------:R-:W0:Y:S02]  /*0040*/  LDC R3, c[0x0][0x360] ;  /* 0x0000d800ff037b82 */ /* 0x000e240000000800 */
[----:B0-----:R-:W-:-:S05]  /*0050*/  IMAD R0, R3, UR4, R0 ;  /* 0x0000000403007c24 */ /* 0x001fca000f8e0200 */
[----:B-1----:R-:W-:-:S13]  /*0060*/  ISETP.GE.AND P0, PT, R0, UR5, PT ;  /* 0x0000000500007c0c */ /* 0x002fda000bf06270 */
[----:B------:R-:W-:Y:S05]  /*0070*/  @P0 EXIT ;  /* 0x000000000000094d */ /* 0x000fea0003800000 */
[----:B------:R-:W0:Y:S02]  /*0080*/  LDC R13, c[0x0][0x394] ;  /* 0x0000e500ff0d7b82 */ /* 0x000e240000000800 */
[----:B0-----:R-:W-:-:S05]  /*0090*/  IMAD.X R3, R0, 0x1, R13, PT ;  /* 0x0000000100037824 */ /* 0x001fca00038e060d */
[----:B------:R-:W-:-:S13]  /*00a0*/  ISETP.GE.AND P0, PT, R3, UR5, PT ;  /* 0x0000000503007c0c */ /* 0x000fda000bf06270 */
[----:B------:R-:W-:Y:S05]  /*00b0*/  @P0 EXIT ;  /* 0x000000000000094d */ /* 0x000fea0003800000 */
[----:B------:R-:W0:Y:S01]  /*00c0*/  LDC.64 R4, c[0x0][0x388] ;  /* 0x0000e200ff047b82 */ /* 0x000e220000000a00 */
[----:B------:R-:W1:Y:S07]  /*00d0*/  LDCU.64 UR8, c[0x0][0x358] ;  /* 0x00006b00ff0877ac */ /* 0x000e6e0008000a00 */
[----:B------:R-:W2:Y:S01]  /*00e0*/  LDC.64 R10, c[0x0][0x380] ;  /* 0x0000e000ff0a7b82 */ /* 0x000ea20000000a00 */
[----:B0-----:R-:W-:-:S05]  /*00f0*/  IMAD.WIDE R6, R13, 0x4, R4 ;  /* 0x000000040d067825 */ /* 0x001fca00078e0204 */
[----:B-1----:R-:W3:Y:S01]  /*0100*/  LDG.E R2, desc[UR8][R6.64] ;  /* 0x0000000806027981 */ /* 0x002ee2000c1e1900 */
[----:B------:R-:W-:-:S05]  /*0110*/  IMAD.WIDE R4, R3, 0x4, R4 ;  /* 0x0000000403047825 */ /* 0x000fca00078e0204 */
[----:B------:R-:W4:Y:S01]  /*0120*/  LDG.E R0, desc[UR8][R4.64] ;  /* 0x0000000804007981 */ /* 0x000f22000c1e1900 */
[----:B---3--:R-:W-:-:S04]  /*0130*/  IMAD R2, R2, UR5, R2 ;  /* 0x0000000502027c24 */ /* 0x008fc8000f8e0202 */
[----:B------:R-:W-:-:S04]  /*0140*/  IMAD.IADD R9, R2, 0x1, R13 ;  /* 0x0000000102097824 */ /* 0x000fc800078e020d */
[----:B--2---:R-:W-:-:S06]  /*0150*/  IMAD.WIDE R8, R9, 0x8, R10 ;  /* 0x0000000809087825 */ /* 0x004fcc00078e020a */
[----:B------:R-:W2:Y:S01]  /*0160*/  LDG.E.64 R8, desc[UR8][R8.64] ;  /* 0x0000000808087981 */ /* 0x000ea2000c1e1b00 */
[----:B----4-:R-:W-:-:S04]  /*0170*/  IMAD R0, R0, UR5, R0 ;  /* 0x0000000500007c24 */ /* 0x010fc8000f8e0200 */
[----:B------:R-:W-:-:S04]  /*0180*/  IMAD.IADD R3, R0, 0x1, R13 ;  /* 0x0000000100037824 */ /* 0x000fc800078e020d */
[----:B------:R-:W-:-:S06]  /*0190*/  IMAD.WIDE R10, R3, 0x8, R10 ;  /* 0x00000008030a7825 */ /* 0x000fcc00078e020a */
[----:B------:R-:W3:Y:S01]  /*01a0*/  LDG.E.64 R10, desc[UR8][R10.64] ;  /* 0x000000080a0a7981 */ /* 0x000ee2000c1e1b00 */
[----:B------:R-:W-:Y:S01]  /*01b0*/  IMAD.MOV.U32 R2, RZ, RZ, 0x1 ;  /* 0x00000001ff027424 */ /* 0x000fe200078e00ff */
[----:B------:R-:W-:Y:S01]  /*01c0*/  BSSY.RECONVERGENT B0, `(.L_x_0) ;  /* 0x0000012000007945 */ /* 0x000fe20003800200 */
[----:B--2---:R-:W0:Y:S01]  /*01d0*/  MUFU.RCP64H R3, R9 ;  /* 0x0000000900037308 */ /* 0x004e220000001800 */
[----:B---3--:R-:W-:-:S03]  /*01e0*/  FSETP.GEU.AND P1, PT, |R11|, 6.5827683646048100446e-37, PT ;  /* 0x036000000b00780b */ /* 0x008fc60003f2e200 */
[----:B0-----:R-:W-:-:S08]  /*01f0*/  DFMA R12, -R8, R2, 1 ;  /* 0x3ff00000080c742b */ /* 0x001fd00000000102 */
[----:B------:R-:W-:-:S08]  /*0200*/  DFMA R12, R12, R12, R12 ;  /* 0x0000000c0c0c722b */ /* 0x000fd0000000000c */
[----:B------:R-:W-:-:S08]  /*0210*/  DFMA R12, R2, R12, R2 ;  /* 0x0000000c020c722b */ /* 0x000fd00000000002 */
[----:B------:R-:W-:-:S08]  /*0220*/  DFMA R2, -R8, R12, 1 ;  /* 0x3ff000000802742b */ /* 0x000fd0000000010c */
[----:B------:R-:W-:-:S08]  /*0230*/  DFMA R2, R12, R2, R12 ;  /* 0x000000020c02722b */ /* 0x000fd0000000000c */
[----:B------:R-:W-:-:S08]  /*0240*/  DMUL R12, R10, R2 ;  /* 0x000000020a0c7228 */ /* 0x000fd00000000000 */
[----:B------:R-:W-:-:S08]  /*0250*/  DFMA R14, -R8, R12, R10 ;  /* 0x0000000c080e722b */ /* 0x000fd0000000010a */
[----:B------:R-:W-:-:S10]  /*0260*/  DFMA R2, R2, R14, R12 ;  /* 0x0000000e0202722b */ /* 0x000fd4000000000c */
[----:B------:R-:W-:-:S05]  /*0270*/  FFMA R0, RZ, R9, R3 ;  /* 0x00000009ff007223 */ /* 0x000fca0000000003 */
[----:B------:R-:W-:-:S13]  /*0280*/  FSETP.GT.AND P0, PT, |R0|, 1.469367938527859385e-39, PT ;  /* 0x001000000000780b */ /* 0x000fda0003f04200 */
[----:B------:R-:W-:Y:S05]  /*0290*/  @P0 BRA P1, `(.L_x_1) ;  /* 0x0000000000100947 */ /* 0x000fea0000800000 */
[----:B------:R-:W-:-:S07]  /*02a0*/  MOV R0, 0x2c0 ;  /* 0x000002c000007802 */ /* 0x000fce0000000f00 */
[----:B------:R-:W-:Y:S05]  /*02b0*/  CALL.REL.NOINC `($__internal_0_$__cuda_sm20_div_rn_f64_full) ;  /* 0x0000000c00b47944 */ /* 0x000fea0003c00000 */
[----:B------:R-:W-:Y:S02]  /*02c0*/  IMAD.MOV.U32 R2, RZ, RZ, R14 ;  /* 0x000000ffff027224 */ /* 0x000fe400078e000e */
[----:B------:R-:W-:-:S07]  /*02d0*/  IMAD.MOV.U32 R3, RZ, RZ, R15 ;  /* 0x000000ffff037224 */ /* 0x000fce00078e000f */
.L_x_1:
[----:B------:R-:W-:Y:S05]  /*02e0*/  BSYNC.RECONVERGENT B0 ;  /* 0x0000000000007941 */ /* 0x000fea0003800200 */
.L_x_0:
[----:B------:R-:W0:Y:S02]  /*02f0*/  LDC R8, c[0x0][0x390] ;  /* 0x0000e400ff087b82 */ /* 0x000e240000000800 */
[----:B0-----:R-:W-:-:S13]  /*0300*/  ISETP.GE.AND P0, PT, R8, RZ, PT ;  /* 0x000000ff0800720c */ /* 0x001fda0003f06270 */
[----:B------:R-:W-:Y:S05]  /*0310*/  @!P0 EXIT ;  /* 0x000000000000894d */ /* 0x000fea0003800000 */
[C---:B------:R-:W-:Y:S01]  /*0320*/  ISETP.GE.U32.AND P1, PT, R8.reuse, 0x7, PT ;  /* 0x000000070800780c */ /* 0x040fe20003f26070 */
[----:B------:R-:W-:Y:S02]  /*0330*/  VIADD R0, R8, 0x1 ;  /* 0x0000000108007836 */ /* 0x000fe40000000000 */
[----:B------:R-:W-:-:S03]  /*0340*/  IMAD.MOV.U32 R9, RZ, RZ, RZ ;  /* 0x000000ffff097224 */ /* 0x000fc600078e00ff */
[----:B------:R-:W-:-:S04]  /*0350*/  LOP3.LUT R11, R0, 0x7, RZ, 0xc0, !PT ;  /* 0x00000007000b7812 */ /* 0x000fc800078ec0ff */
[----:B------:R-:W-:-:S03]  /*0360*/  ISETP.NE.AND P0, PT, R11, RZ, PT ;  /* 0x000000ff0b00720c */ /* 0x000fc60003f05270 */
[----:B------:R-:W-:Y:S10]  /*0370*/  @!P1 BRA `(.L_x_2) ;  /* 0x00000008001c9947 */ /* 0x000ff40003800000 */
[----:B------:R-:W0:Y:S01]  /*0380*/  LDCU.64 UR6, c[0x0][0x380] ;  /* 0x00007000ff0677ac */ /* 0x000e220008000a00 */
[----:B------:R-:W-:Y:S01]  /*0390*/  LOP3.LUT R9, R0, 0x7ffffff8, RZ, 0xc0, !PT ;  /* 0x7ffffff800097812 */ /* 0x000fe200078ec0ff */
[----:B------:R-:W-:-:S04]  /*03a0*/  UMOV UR4, URZ ;  /* 0x000000ff00047c82 */ /* 0x000fc80008000000 */
[----:B------:R-:W-:Y:S01]  /*03b0*/  IMAD.MOV R10, RZ, RZ, -R9 ;  /* 0x000000ffff0a7224 */ /* 0x000fe200078e0a09 */
[----:B0-----:R-:W-:-:S04]  /*03c0*/  UIADD3 UR5, UP0, UPT, UR6, 0x38, URZ ;  /* 0x0000003806057890 */ /* 0x001fc8000ff1e0ff */
[----:B------:R-:W-:-:S12]  /*03d0*/  UIADD3.X UR6, UPT, UPT, URZ, UR7, URZ, UP0, !UPT ;  /* 0x00000007ff067290 */ /* 0x000fd800087fe4ff */
.L_x_3:
[----:B0-----:R-:W2:Y:S04]  /*03e0*/  LDG.E R13, desc[UR8][R6.64] ;  /* 0x00000008060d7981 */ /* 0x001ea8000c1e1900 */
[----:B------:R-:W3:Y:S01]  /*03f0*/  LDG.E R17, desc[UR8][R4.64] ;  /* 0x0000000804117981 */ /* 0x000ee2000c1e1900 */
[----:B------:R-:W-:Y:S02]  /*0400*/  IMAD.U32 R14, RZ, RZ, UR5 ;  /* 0x00000005ff0e7e24 */ /* 0x000fe4000f8e00ff */
[----:B------:R-:W-:Y:S02]  /*0410*/  IMAD.U32 R15, RZ, RZ, UR6 ;  /* 0x00000006ff0f7e24 */ /* 0x000fe4000f8e00ff */
[-C--:B--2---:R-:W-:Y:S02]  /*0420*/  IMAD R13, R13, R0.reuse, UR4 ;  /* 0x000000040d0d7e24 */ /* 0x084fe4000f8e0200 */
[----:B---3--:R-:W-:-:S02]  /*0430*/  IMAD R17, R17, R0, UR4 ;  /* 0x0000000411117e24 */ /* 0x008fc4000f8e0200 */
[----:B------:R-:W-:-:S04]  /*0440*/  IMAD.WIDE R12, R13, 0x8, R14 ;  /* 0x000000080d0c7825 */ /* 0x000fc800078e020e */
[----:B------:R-:W-:Y:S02]  /*0450*/  IMAD.WIDE R14, R17, 0x8, R14 ;  /* 0x00000008110e7825 */ /* 0x000fe400078e020e */
[----:B------:R-:W2:Y:S04]  /*0460*/  LDG.E.64 R12, desc[UR8][R12.64+-0x38] ;  /* 0xffffc8080c0c7981 */ /* 0x000ea8000c1e1b00 */
[----:B------:R-:W2:Y:S02]  /*0470*/  LDG.E.64 R16, desc[UR8][R14.64+-0x38] ;  /* 0xffffc8080e107981 */ /* 0x000ea4000c1e1b00 */
[----:B--2---:R-:W-:-:S07]  /*0480*/  DFMA R16, R12, -R2, R16 ;  /* 0x800000020c10722b */ /* 0x004fce0000000010 */
[----:B------:R0:W-:Y:S04]  /*0490*/  STG.E.64 desc[UR8][R14.64+-0x38], R16 ;  /* 0xffffc8100e007986 */ /* 0x0001e8000c101b08 */
[----:B------:R-:W2:Y:S04]  /*04a0*/  LDG.E R19, desc[UR8][R6.64] ;  /* 0x0000000806137981 */ /* 0x000ea8000c1e1900 */
[----:B------:R-:W3:Y:S01]  /*04b0*/  LDG.E R21, desc[UR8][R4.64] ;  /* 0x0000000804157981 */ /* 0x000ee2000c1e1900 */
[----:B------:R-:W-:Y:S01]  /*04c0*/  USHF.R.S32.HI UR7, URZ, 0x1f, UR4 ;  /* 0x0000001fff077899 */ /* 0x000fe20008011404 */
[----:B--2---:R-:W-:-:S02]  /*04d0*/  IMAD R19, R19, R0, RZ ;  /* 0x0000000013137224 */ /* 0x004fc400078e02ff */
[----:B---3--:R-:W-:-:S03]  /*04e0*/  IMAD R21, R21, R0, RZ ;  /* 0x0000000015157224 */ /* 0x008fc600078e02ff */
[----:B------:R-:W-:Y:S02]  /*04f0*/  IADD3 R20, P1, PT, R19, UR4, RZ ;  /* 0x0000000413147c10 */ /* 0x000fe4000ff3e0ff */
[----:B------:R-:W-:Y:S02]  /*0500*/  IADD3 R18, P2, PT, R21, UR4, RZ ;  /* 0x0000000415127c10 */ /* 0x000fe4000ff5e0ff */
[----:B------:R-:W-:Y:S02]  /*0510*/  LEA.HI.X.SX32 R19, R19, UR7, 0x1, P1 ;  /* 0x0000000713137c11 */ /* 0x000fe400088f0eff */
[----:B------:R-:W-:Y:S02]  /*0520*/  LEA R12, P1, R20, UR5, 0x3 ;  /* 0x00000005140c7c11 */ /* 0x000fe4000f8218ff */
[----:B------:R-:W-:Y:S02]  /*0530*/  LEA.HI.X.SX32 R21, R21, UR7, 0x1, P2 ;  /* 0x0000000715157c11 */ /* 0x000fe400090f0eff */
[----:B0-----:R-:W-:-:S02]  /*0540*/  LEA R14, P2, R18, UR5, 0x3 ;  /* 0x00000005120e7c11 */ /* 0x001fc4000f8418ff */
[----:B------:R-:W-:Y:S02]  /*0550*/  LEA.HI.X R13, R20, UR6, R19, 0x3, P1 ;  /* 0x00000006140d7c11 */ /* 0x000fe400088f1c13 */
[----:B------:R-:W-:-:S04]  /*0560*/  LEA.HI.X R15, R18, UR6, R21, 0x3, P2 ;  /* 0x00000006120f7c11 */ /* 0x000fc800090f1c15 */
[----:B------:R-:W2:Y:S04]  /*0570*/  LDG.E.64 R12, desc[UR8][R12.64+-0x30] ;  /* 0xffffd0080c0c7981 */ /* 0x000ea8000c1e1b00 */
[----:B------:R-:W2:Y:S02]  /*0580*/  LDG.E.64 R16, desc[UR8][R14.64+-0x30] ;  /* 0xffffd0080e107981 */ /* 0x000ea4000c1e1b00 */
[----:B--2---:R-:W-:-:S07]  /*0590*/  DFMA R18, R12, -R2, R16 ;  /* 0x800000020c12722b */ /* 0x004fce0000000010 */
[----:B------:R0:W-:Y:S04]  /*05a0*/  STG.E.64 desc[UR8][R14.64+-0x30], R18 ;  /* 0xffffd0120e007986 */ /* 0x0001e8000c101b08 */
[----:B------:R-:W2:Y:S04]  /*05b0*/  LDG.E R17, desc[UR8][R6.64] ;  /* 0x0000000806117981 */ /* 0x000ea8000c1e1900 */
[----:B------:R-:W3:Y:S01]  /*05c0*/  LDG.E R21, desc[UR8][R4.64] ;  /* 0x0000000804157981 */ /* 0x000ee2000c1e1900 */
[-C--:B--2---:R-:W-:Y:S02]  /*05d0*/  IMAD R17, R17, R0.reuse, RZ ;  /* 0x0000000011117224 */ /* 0x084fe400078e02ff */
[----:B---3--:R-:W-:-:S03]  /*05e0*/  IMAD R21, R21, R0, RZ ;  /* 0x0000000015157224 */ /* 0x008fc600078e02ff */
[----:B------:R-:W-:Y:S02]  /*05f0*/  IADD3 R22, P1, PT, R17, UR4, RZ ;  /* 0x0000000411167c10 */ /* 0x000fe4000ff3e0ff */
[----:B------:R-:W-:Y:S02]  /*0600*/  IADD3 R20, P2, PT, R21, UR4, RZ ;  /* 0x0000000415147c10 */ /* 0x000fe4000ff5e0ff */
[----:B------:R-:W-:Y:S02]  /*0610*/  LEA.HI.X.SX32 R17, R17, UR7, 0x1, P1 ;  /* 0x0000000711117c11 */ /* 0x000fe400088f0eff */
[----:B------:R-:W-:Y:S02]  /*0620*/  LEA R12, P1, R22, UR5, 0x3 ;  /* 0x00000005160c7c11 */ /* 0x000fe4000f8218ff */
[----:B------:R-:W-:Y:S02]  /*0630*/  LEA.HI.X.SX32 R21, R21, UR7, 0x1, P2 ;  /* 0x0000000715157c11 */ /* 0x000fe400090f0eff */
[----:B------:R-:W-:-:S02]  /*0640*/  LEA R16, P2, R20, UR5, 0x3 ;  /* 0x0000000514107c11 */ /* 0x000fc4000f8418ff */
[----:B------:R-:W-:Y:S02]  /*0650*/  LEA.HI.X R13, R22, UR6, R17, 0x3, P1 ;  /* 0x00000006160d7c11 */ /* 0x000fe400088f1c11 */
[----:B------:R-:W-:-:S04]  /*0660*/  LEA.HI.X R17, R20, UR6, R21, 0x3, P2 ;  /* 0x0000000614117c11 */ /* 0x000fc800090f1c15 */
[----:B------:R-:W2:Y:S04]  /*0670*/  LDG.E.64 R12, desc[UR8][R12.64+-0x28] ;  /* 0xffffd8080c0c7981 */ /* 0x000ea8000c1e1b00 */
[----:B0-----:R-:W2:Y:S02]  /*0680*/  LDG.E.64 R14, desc[UR8][R16.64+-0x28] ;  /* 0xffffd808100e7981 */ /* 0x001ea4000c1e1b00 */
        /* <DEDUP_REMOVED lines=79> */
[----:B0-----:R-:W2:Y:S01]  /*0b80*/  LDG.E.64 R16, desc[UR8][R12.64] ;  /* 0x000000080c107981 */ /* 0x001ea2000c1e1b00 */
[----:B------:R-:W-:Y:S01]  /*0b90*/  VIADD R10, R10, 0x8 ;  /* 0x000000080a0a7836 */ /* 0x000fe20000000000 */
[----:B------:R-:W-:-:S04]  /*0ba0*/  UIADD3 UR4, UPT, UPT, UR4, 0x8, URZ ;  /* 0x0000000804047890 */ /* 0x000fc8000fffe0ff */
[----:B------:R-:W-:Y:S01]  /*0bb0*/  ISETP.NE.AND P1, PT, R10, RZ, PT ;  /* 0x000000ff0a00720c */ /* 0x000fe20003f25270 */
[----:B--2---:R-:W-:-:S07]  /*0bc0*/  DFMA R16, R14, -R2, R16 ;  /* 0x800000020e10722b */ /* 0x004fce0000000010 */
[----:B------:R0:W-:Y:S05]  /*0bd0*/  STG.E.64 desc[UR8][R12.64], R16 ;  /* 0x000000100c007986 */ /* 0x0001ea000c101b08 */
[----:B------:R-:W-:Y:S05]  /*0be0*/  @P1 BRA `(.L_x_3) ;  /* 0xfffffff400fc1947 */ /* 0x000fea000383ffff */
.L_x_2:
[----:B------:R-:W-:Y:S05]  /*0bf0*/  @!P0 EXIT ;  /* 0x000000000000894d */ /* 0x000fea0003800000 */
[----:B------:R-:W-:Y:S02]  /*0c00*/  ISETP.GE.U32.AND P0, PT, R11, 0x4, PT ;  /* 0x000000040b00780c */ /* 0x000fe40003f06070 */
[----:B------:R-:W-:-:S11]  /*0c10*/  LOP3.LUT P1, R22, R0, 0x3, RZ, 0xc0, !PT ;  /* 0x0000000300167812 */ /* 0x000fd6000782c0ff */
[----:B------:R-:W-:Y:S05]  /*0c20*/  @!P0 BRA `(.L_x_4) ;  /* 0x0000000000b48947 */ /* 0x000fea0003800000 */
[----:B0-----:R-:W2:Y:S01]  /*0c30*/  LDG.E R12, desc[UR8][R6.64] ;  /* 0x00000008060c7981 */ /* 0x001ea2000c1e1900 */
[----:B------:R-:W0:Y:S03]  /*0c40*/  LDC.64 R10, c[0x0][0x380] ;  /* 0x0000e000ff0a7b82 */ /* 0x000e260000000a00 */
[----:B------:R-:W3:Y:S01]  /*0c50*/  LDG.E R14, desc[UR8][R4.64] ;  /* 0x00000008040e7981 */ /* 0x000ee2000c1e1900 */
[-CC-:B--2---:R-:W-:Y:S02]  /*0c60*/  IMAD R13, R12, R0.reuse, R9.reuse ;  /* 0x000000000c0d7224 */ /* 0x184fe400078e0209 */
[----:B---3--:R-:W-:Y:S02]  /*0c70*/  IMAD R15, R14, R0, R9 ;  /* 0x000000000e0f7224 */ /* 0x008fe400078e0209 */
[----:B0-----:R-:W-:-:S04]  /*0c80*/  IMAD.WIDE R12, R13, 0x8, R10 ;  /* 0x000000080d0c7825 */ /* 0x001fc800078e020a */
[----:B------:R-:W-:Y:S02]  /*0c90*/  IMAD.WIDE R14, R15, 0x8, R10 ;  /* 0x000000080f0e7825 */ /* 0x000fe400078e020a */
[----:B------:R-:W2:Y:S04]  /*0ca0*/  LDG.E.64 R12, desc[UR8][R12.64] ;  /* 0x000000080c0c7981 */ /* 0x000ea8000c1e1b00 */
[----:B------:R-:W2:Y:S02]  /*0cb0*/  LDG.E.64 R16, desc[UR8][R14.64] ;  /* 0x000000080e107981 */ /* 0x000ea4000c1e1b00 */
[----:B--2---:R-:W-:-:S07]  /*0cc0*/  DFMA R16, R12, -R2, R16 ;  /* 0x800000020c10722b */ /* 0x004fce0000000010 */
[----:B------:R0:W-:Y:S04]  /*0cd0*/  STG.E.64 desc[UR8][R14.64], R16 ;  /* 0x000000100e007986 */ /* 0x0001e8000c101b08 */
[----:B------:R-:W2:Y:S04]  /*0ce0*/  LDG.E R18, desc[UR8][R6.64] ;  /* 0x0000000806127981 */ /* 0x000ea8000c1e1900 */
[----:B------:R-:W3:Y:S01]  /*0cf0*/  LDG.E R20, desc[UR8][R4.64] ;  /* 0x0000000804147981 */ /* 0x000ee2000c1e1900 */
[----:B------:R-:W-:-:S04]  /*0d00*/  VIADD R19, R9, 0x1 ;  /* 0x0000000109137836 */ /* 0x000fc80000000000 */
[-CC-:B--2---:R-:W-:Y:S02]  /*0d10*/  IMAD R21, R18, R0.reuse, R19.reuse ;  /* 0x0000000012157224 */ /* 0x184fe400078e0213 */
[----:B---3--:R-:W-:Y:S02]  /*0d20*/  IMAD R23, R20, R0, R19 ;  /* 0x0000000014177224 */ /* 0x008fe400078e0213 */
[----:B------:R-:W-:-:S04]  /*0d30*/  IMAD.WIDE R18, R21, 0x8, R10 ;  /* 0x0000000815127825 */ /* 0x000fc800078e020a */
[----:B------:R-:W-:Y:S02]  /*0d40*/  IMAD.WIDE R20, R23, 0x8, R10 ;  /* 0x0000000817147825 */ /* 0x000fe400078e020a */
[----:B------:R-:W2:Y:S04]  /*0d50*/  LDG.E.64 R18, desc[UR8][R18.64] ;  /* 0x0000000812127981 */ /* 0x000ea8000c1e1b00 */
[----:B------:R-:W2:Y:S02]  /*0d60*/  LDG.E.64 R12, desc[UR8][R20.64] ;  /* 0x00000008140c7981 */ /* 0x000ea4000c1e1b00 */
[----:B--2---:R-:W-:-:S07]  /*0d70*/  DFMA R12, R18, -R2, R12 ;  /* 0x80000002120c722b */ /* 0x004fce000000000c */
[----:B------:R1:W-:Y:S04]  /*0d80*/  STG.E.64 desc[UR8][R20.64], R12 ;  /* 0x0000000c14007986 */ /* 0x0003e8000c101b08 */
[----:B0-----:R-:W2:Y:S04]  /*0d90*/  LDG.E R14, desc[UR8][R6.64] ;  /* 0x00000008060e7981 */ /* 0x001ea8000c1e1900 */
        /* <DEDUP_REMOVED lines=10> */
[----:B-1----:R-:W3:Y:S04]  /*0e40*/  LDG.E R12, desc[UR8][R6.64] ;  /* 0x00000008060c7981 */ /* 0x002ee8000c1e1900 */
[----:B------:R-:W4:Y:S01]  /*0e50*/  LDG.E R20, desc[UR8][R4.64] ;  /* 0x0000000804147981 */ /* 0x000f22000c1e1900 */
[----:B------:R-:W-:-:S04]  /*0e60*/  VIADD R13, R9, 0x3 ;  /* 0x00000003090d7836 */ /* 0x000fc80000000000 */
[-CC-:B---3--:R-:W-:Y:S02]  /*0e70*/  IMAD R21, R12, R0.reuse, R13.reuse ;  /* 0x000000000c157224 */ /* 0x188fe400078e020d */
[----:B----4-:R-:W-:Y:S02]  /*0e80*/  IMAD R23, R20, R0, R13 ;  /* 0x0000000014177224 */ /* 0x010fe400078e020d */
[----:B------:R-:W-:-:S04]  /*0e90*/  IMAD.WIDE R12, R21, 0x8, R10 ;  /* 0x00000008150c7825 */ /* 0x000fc800078e020a */
[----:B------:R-:W-:Y:S02]  /*0ea0*/  IMAD.WIDE R10, R23, 0x8, R10 ;  /* 0x00000008170a7825 */ /* 0x000fe400078e020a */
[----:B------:R-:W3:Y:S04]  /*0eb0*/  LDG.E.64 R12, desc[UR8][R12.64] ;  /* 0x000000080c0c7981 */ /* 0x000ee8000c1e1b00 */
[----:B------:R-:W3:Y:S01]  /*0ec0*/  LDG.E.64 R14, desc[UR8][R10.64] ;  /* 0x000000080a0e7981 */ /* 0x000ee2000c1e1b00 */
[----:B------:R-:W-:Y:S01]  /*0ed0*/  VIADD R9, R9, 0x4 ;  /* 0x0000000409097836 */ /* 0x000fe20000000000 */
[----:B---3--:R-:W-:-:S07]  /*0ee0*/  DFMA R14, R12, -R2, R14 ;  /* 0x800000020c0e722b */ /* 0x008fce000000000e */
[----:B------:R2:W-:Y:S04]  /*0ef0*/  STG.E.64 desc[UR8][R10.64], R14 ;  /* 0x0000000e0a007986 */ /* 0x0005e8000c101b08 */
.L_x_4:
[----:B------:R-:W-:Y:S05]  /*0f00*/  @!P1 EXIT ;  /* 0x000000000000994d */ /* 0x000fea0003800000 */
[----:B------:R-:W-:Y:S02]  /*0f10*/  ISETP.NE.AND P0, PT, R22, 0x1, PT ;  /* 0x000000011600780c */ /* 0x000fe40003f05270 */
[----:B------:R-:W-:-:S04]  /*0f20*/  LOP3.LUT R8, R8, 0x1, RZ, 0xc0, !PT ;  /* 0x0000000108087812 */ /* 0x000fc800078ec0ff */
[----:B------:R-:W-:-:S07]  /*0f30*/  ISETP.NE.U32.AND P1, PT, R8, 0x1, PT ;  /* 0x000000010800780c */ /* 0x000fce0003f25070 */
[----:B------:R-:W-:Y:S06]  /*0f40*/  @!P0 BRA `(.L_x_5) ;  /* 0x00000000005c8947 */ /* 0x000fec0003800000 */
[----:B------:R-:W3:Y:S01]  /*0f50*/  LDG.E R8, desc[UR8][R6.64] ;  /* 0x0000000806087981 */ /* 0x000ee2000c1e1900 */
[----:B--2---:R-:W1:Y:S03]  /*0f60*/  LDC.64 R10, c[0x0][0x380] ;  /* 0x0000e000ff0a7b82 */ /* 0x004e660000000a00 */
[----:B0-----:R-:W2:Y:S01]  /*0f70*/  LDG.E R12, desc[UR8][R4.64] ;  /* 0x00000008040c7981 */ /* 0x001ea2000c1e1900 */
[-CC-:B---3--:R-:W-:Y:S02]  /*0f80*/  IMAD R13, R8, R0.reuse, R9.reuse ;  /* 0x00000000080d7224 */ /* 0x188fe400078e0209 */
[----:B--2---:R-:W-:Y:S02]  /*0f90*/  IMAD R15, R12, R0, R9 ;  /* 0x000000000c0f7224 */ /* 0x004fe400078e0209 */
[----:B-1----:R-:W-:-:S04]  /*0fa0*/  IMAD.WIDE R12, R13, 0x8, R10 ;  /* 0x000000080d0c7825 */ /* 0x002fc800078e020a */
        /* <DEDUP_REMOVED lines=13> */
[----:B------:R-:W2:Y:S01]  /*1080*/  LDG.E.64 R12, desc[UR8][R10.64] ;  /* 0x000000080a0c7981 */ /* 0x000ea2000c1e1b00 */
[----:B------:R-:W-:Y:S01]  /*1090*/  VIADD R9, R9, 0x2 ;  /* 0x0000000209097836 */ /* 0x000fe20000000000 */
[----:B--2---:R-:W-:-:S07]  /*10a0*/  DFMA R12, R18, -R2, R12 ;  /* 0x80000002120c722b */ /* 0x004fce000000000c */
[----:B------:R1:W-:Y:S04]  /*10b0*/  STG.E.64 desc[UR8][R10.64], R12 ;  /* 0x0000000c0a007986 */ /* 0x0003e8000c101b08 */
.L_x_5:
[----:B------:R-:W-:Y:S05]  /*10c0*/  @!P1 EXIT ;  /* 0x000000000000994d */ /* 0x000fea0003800000 */
[----:B------:R-:W0:Y:S01]  /*10d0*/  LDG.E R6, desc[UR8][R6.64] ;  /* 0x0000000806067981 */ /* 0x000e22000c1e1900 */
[----:B-12---:R-:W1:Y:S03]  /*10e0*/  LDC.64 R10, c[0x0][0x380] ;  /* 0x0000e000ff0a7b82 */ /* 0x006e660000000a00 */
[----:B------:R-:W2:Y:S01]  /*10f0*/  LDG.E R4, desc[UR8][R4.64] ;  /* 0x0000000804047981 */ /* 0x000ea2000c1e1900 */
[-CC-:B0-----:R-:W-:Y:S02]  /*1100*/  IMAD R13, R6, R0.reuse, R9.reuse ;  /* 0x00000000060d7224 */ /* 0x181fe400078e0209 */
[----:B--2---:R-:W-:Y:S02]  /*1110*/  IMAD R15, R4, R0, R9 ;  /* 0x00000000040f7224 */ /* 0x004fe400078e0209 */
[----:B-1----:R-:W-:-:S04]  /*1120*/  IMAD.WIDE R8, R13, 0x8, R10 ;  /* 0x000000080d087825 */ /* 0x002fc800078e020a */
[----:B------:R-:W-:Y:S02]  /*1130*/  IMAD.WIDE R10, R15, 0x8, R10 ;  /* 0x000000080f0a7825 */ /* 0x000fe400078e020a */
[----:B------:R-:W2:Y:S04]  /*1140*/  LDG.E.64 R8, desc[UR8][R8.64] ;  /* 0x0000000808087981 */ /* 0x000ea8000c1e1b00 */
[----:B------:R-:W2:Y:S02]  /*1150*/  LDG.E.64 R12, desc[UR8][R10.64] ;  /* 0x000000080a0c7981 */ /* 0x000ea4000c1e1b00 */
[----:B--2---:R-:W-:-:S07]  /*1160*/  DFMA R12, R8, -R2, R12 ;  /* 0x80000002080c722b */ /* 0x004fce000000000c */
[----:B------:R-:W-:Y:S01]  /*1170*/  STG.E.64 desc[UR8][R10.64], R12 ;  /* 0x0000000c0a007986 */ /* 0x000fe2000c101b08 */
[----:B------:R-:W-:Y:S05]  /*1180*/  EXIT ;  /* 0x000000000000794d */ /* 0x000fea0003800000 */
        .weak           $__internal_0_$__cuda_sm20_div_rn_f64_full
        .type           $__internal_0_$__cuda_sm20_div_rn_f64_full,@function
        .size           $__internal_0_$__cuda_sm20_div_rn_f64_full,(.L_x_17 - $__internal_0_$__cuda_sm20_div_rn_f64_full)
$__internal_0_$__cuda_sm20_div_rn_f64_full:
[C---:B------:R-:W-:Y:S01]  /*1190*/  FSETP.GEU.AND P0, PT, |R9|.reuse, 1.469367938527859385e-39, PT ;  /* 0x001000000900780b */ /* 0x040fe20003f0e200 */
[----:B------:R-:W-:Y:S01]  /*11a0*/  IMAD.MOV.U32 R12, RZ, RZ, 0x1 ;  /* 0x00000001ff0c7424 */ /* 0x000fe200078e00ff */
[----:B------:R-:W-:Y:S01]  /*11b0*/  LOP3.LUT R2, R9, 0x800fffff, RZ, 0xc0, !PT ;  /* 0x800fffff09027812 */ /* 0x000fe200078ec0ff */
[----:B------:R-:W-:Y:S01]  /*11c0*/  BSSY.RECONVERGENT B1, `(.L_x_6) ;  /* 0x0000055000017945 */ /* 0x000fe20003800200 */
[C---:B------:R-:W-:Y:S02]  /*11d0*/  FSETP.GEU.AND P2, PT, |R11|.reuse, 1.469367938527859385e-39, PT ;  /* 0x001000000b00780b */ /* 0x040fe40003f4e200 */
[----:B------:R-:W-:Y:S01]  /*11e0*/  LOP3.LUT R3, R2, 0x3ff00000, RZ, 0xfc, !PT ;  /* 0x3ff0000002037812 */ /* 0x000fe200078efcff */
[----:B------:R-:W-:Y:S01]  /*11f0*/  IMAD.MOV.U32 R2, RZ, RZ, R8 ;  /* 0x000000ffff027224 */ /* 0x000fe200078e0008 */
[----:B------:R-:W-:-:S05]  /*1200*/  LOP3.LUT R14, R11, 0x7ff00000, RZ, 0xc0, !PT ;  /* 0x7ff000000b0e7812 */ /* 0x000fca00078ec0ff */
[----:B------:R-:W-:-:S04]  /*1210*/  @!P0 DMUL R2, R8, 8.98846567431157953865e+307 ;  /* 0x7fe0000008028828 */ /* 0x000fc80000000000 */
[----:B------:R-:W-:Y:S01]  /*1220*/  @!P2 LOP3.LUT R15, R9, 0x7ff00000, RZ, 0xc0, !PT ;  /* 0x7ff00000090fa812 */ /* 0x000fe200078ec0ff */
[----:B------:R-:W-:Y:S01]  /*1230*/  @!P2 IMAD.MOV.U32 R20, RZ, RZ, RZ ;  /* 0x000000ffff14a224 */ /* 0x000fe200078e00ff */
[----:B------:R-:W0:Y:S02]  /*1240*/  MUFU.RCP64H R13, R3 ;  /* 0x00000003000d7308 */ /* 0x000e240000001800 */
[----:B------:R-:W-:Y:S01]  /*1250*/  @!P2 ISETP.GE.U32.AND P3, PT, R14, R15, PT ;  /* 0x0000000f0e00a20c */ /* 0x000fe20003f66070 */
[----:B------:R-:W-:-:S05]  /*1260*/  IMAD.MOV.U32 R15, RZ, RZ, 0x1ca00000 ;  /* 0x1ca00000ff0f7424 */ /* 0x000fca00078e00ff */
[----:B------:R-:W-:-:S04]  /*1270*/  @!P2 SEL R21, R15, 0x63400000, !P3 ;  /* 0x634000000f15a807 */ /* 0x000fc80005800000 */
[----:B------:R-:W-:-:S04]  /*1280*/  @!P2 LOP3.LUT R21, R21, 0x80000000, R11, 0xf8, !PT ;  /* 0x800000001515a812 */ /* 0x000fc800078ef80b */
[----:B------:R-:W-:Y:S01]  /*1290*/  @!P2 LOP3.LUT R21, R21, 0x100000, RZ, 0xfc, !PT ;  /* 0x001000001515a812 */ /* 0x000fe200078efcff */
[----:B0-----:R-:W-:-:S08]  /*12a0*/  DFMA R16, R12, -R2, 1 ;  /* 0x3ff000000c10742b */ /* 0x001fd00000000802 */
[----:B------:R-:W-:Y:S01]  /*12b0*/  DFMA R18, R16, R16, R16 ;  /* 0x000000101012722b */ /* 0x000fe20000000010 */
[----:B------:R-:W-:-:S04]  /*12c0*/  LOP3.LUT R17, R9, 0x7ff00000, RZ, 0xc0, !PT ;  /* 0x7ff0000009117812 */ /* 0x000fc800078ec0ff */
[----:B------:R-:W-:-:S03]  /*12d0*/  ISETP.GE.U32.AND P1, PT, R14, R17, PT ;  /* 0x000000110e00720c */ /* 0x000fc60003f26070 */
[----:B------:R-:W-:Y:S01]  /*12e0*/  DFMA R18, R12, R18, R12 ;  /* 0x000000120c12722b */ /* 0x000fe2000000000c */
[----:B------:R-:W-:Y:S01]  /*12f0*/  SEL R13, R15, 0x63400000, !P1 ;  /* 0x634000000f0d7807 */ /* 0x000fe20004800000 */
[----:B------:R-:W-:-:S03]  /*1300*/  IMAD.MOV.U32 R12, RZ, RZ, R10 ;  /* 0x000000ffff0c7224 */ /* 0x000fc600078e000a */
[----:B------:R-:W-:-:S03]  /*1310*/  LOP3.LUT R13, R13, 0x800fffff, R11, 0xf8, !PT ;  /* 0x800fffff0d0d7812 */ /* 0x000fc600078ef80b */
[----:B------:R-:W-:-:S03]  /*1320*/  DFMA R22, R18, -R2, 1 ;  /* 0x3ff000001216742b */ /* 0x000fc60000000802 */
[----:B------:R-:W-:-:S05]  /*1330*/  @!P2 DFMA R12, R12, 2, -R20 ;  /* 0x400000000c0ca82b */ /* 0x000fca0000000814 */
[----:B------:R-:W-:Y:S01]  /*1340*/  DFMA R18, R18, R22, R18 ;  /* 0x000000161212722b */ /* 0x000fe20000000012 */
[----:B------:R-:W-:Y:S02]  /*1350*/  IMAD.MOV.U32 R22, RZ, RZ, R14 ;  /* 0x000000ffff167224 */ /* 0x000fe400078e000e */
[----:B------:R-:W-:Y:S01]  /*1360*/  IMAD.MOV.U32 R23, RZ, RZ, R17 ;  /* 0x000000ffff177224 */ /* 0x000fe200078e0011 */
[----:B------:R-:W-:Y:S02]  /*1370*/  @!P0 LOP3.LUT R23, R3, 0x7ff00000, RZ, 0xc0, !PT ;  /* 0x7ff0000003178812 */ /* 0x000fe400078ec0ff */
[----:B------:R-:W-:Y:S02]  /*1380*/  @!P2 LOP3.LUT R22, R13, 0x7ff00000, RZ, 0xc0, !PT ;  /* 0x7ff000000d16a812 */ /* 0x000fe400078ec0ff */
[----:B------:R-:W-:Y:S01]  /*1390*/  DMUL R20, R18, R12 ;  /* 0x0000000c12147228 */ /* 0x000fe20000000000 */
[----:B------:R-:W-:Y:S02]  /*13a0*/  VIADD R25, R23, 0xffffffff ;  /* 0xffffffff17197836 */ /* 0x000fe40000000000 */
[----:B------:R-:W-:-:S05]  /*13b0*/  VIADD R24, R22, 0xffffffff ;  /* 0xffffffff16187836 */ /* 0x000fca0000000000 */
[----:B------:R-:W-:Y:S01]  /*13c0*/  DFMA R16, R20, -R2, R12 ;  /* 0x800000021410722b */ /* 0x000fe2000000000c */
[----:B------:R-:W-:-:S04]  /*13d0*/  ISETP.GT.U32.AND P0, PT, R24, 0x7feffffe, PT ;  /* 0x7feffffe1800780c */ /* 0x000fc80003f04070 */
[----:B------:R-:W-:-:S03]  /*13e0*/  ISETP.GT.U32.OR P0, PT, R25, 0x7feffffe, P0 ;  /* 0x7feffffe1900780c */ /* 0x000fc60000704470 */
[----:B------:R-:W-:-:S10]  /*13f0*/  DFMA R16, R18, R16, R20 ;  /* 0x000000101210722b */ /* 0x000fd40000000014 */
[----:B------:R-:W-:Y:S05]  /*1400*/  @P0 BRA `(.L_x_7) ;  /* 0x00000000006c0947 */ /* 0x000fea0003800000 */
[----:B------:R-:W-:-:S04]  /*1410*/  LOP3.LUT R11, R9, 0x7ff00000, RZ, 0xc0, !PT ;  /* 0x7ff00000090b7812 */ /* 0x000fc800078ec0ff */
[CC--:B------:R-:W-:Y:S02]  /*1420*/  VIADDMNMX R10, R14.reuse, -R11.reuse, 0xb9600000, !PT ;  /* 0xb96000000e0a7446 */ /* 0x0c0fe4000780090b */
[----:B------:R-:W-:Y:S02]  /*1430*/  ISETP.GE.U32.AND P0, PT, R14, R11, PT ;  /* 0x0000000b0e00720c */ /* 0x000fe40003f06070 */
[----:B------:R-:W-:Y:S02]  /*1440*/  VIMNMX R10, PT, PT, R10, 0x46a00000, PT ;  /* 0x46a000000a0a7848 */ /* 0x000fe40003fe0100 */
[----:B------:R-:W-:-:S05]  /*1450*/  SEL R15, R15, 0x63400000, !P0 ;  /* 0x634000000f0f7807 */ /* 0x000fca0004000000 */
[----:B------:R-:W-:Y:S02]  /*1460*/  IMAD.IADD R18, R10, 0x1, -R15 ;  /* 0x000000010a127824 */ /* 0x000fe400078e0a0f */
[----:B------:R-:W-:Y:S02]  /*1470*/  IMAD.MOV.U32 R10, RZ, RZ, RZ ;  /* 0x000000ffff0a7224 */ /* 0x000fe400078e00ff */
[----:B------:R-:W-:-:S06]  /*1480*/  VIADD R11, R18, 0x7fe00000 ;  /* 0x7fe00000120b7836 */ /* 0x000fcc0000000000 */
[----:B------:R-:W-:-:S10]  /*1490*/  DMUL R14, R16, R10 ;  /* 0x0000000a100e7228 */ /* 0x000fd40000000000 */
[----:B------:R-:W-:-:S13]  /*14a0*/  FSETP.GTU.AND P0, PT, |R15|, 1.469367938527859385e-39, PT ;  /* 0x001000000f00780b */ /* 0x000fda0003f0c200 */
[----:B------:R-:W-:Y:S05]  /*14b0*/  @P0 BRA `(.L_x_8) ;  /* 0x0000000000940947 */ /* 0x000fea0003800000 */
[----:B------:R-:W-:Y:S01]  /*14c0*/  DFMA R2, R16, -R2, R12 ;  /* 0x800000021002722b */ /* 0x000fe2000000000c */
[----:B------:R-:W-:-:S09]  /*14d0*/  IMAD.MOV.U32 R10, RZ, RZ, RZ ;  /* 0x000000ffff0a7224 */ /* 0x000fd200078e00ff */
[C---:B------:R-:W-:Y:S02]  /*14e0*/  FSETP.NEU.AND P0, PT, R3.reuse, RZ, PT ;  /* 0x000000ff0300720b */ /* 0x040fe40003f0d000 */
[----:B------:R-:W-:-:S04]  /*14f0*/  LOP3.LUT R9, R3, 0x80000000, R9, 0x48, !PT ;  /* 0x8000000003097812 */ /* 0x000fc800078e4809 */
[----:B------:R-:W-:-:S07]  /*1500*/  LOP3.LUT R11, R9, R11, RZ, 0xfc, !PT ;  /* 0x0000000b090b7212 */ /* 0x000fce00078efcff */
[----:B------:R-:W-:Y:S05]  /*1510*/  @!P0 BRA `(.L_x_8) ;  /* 0x00000000007c8947 */ /* 0x000fea0003800000 */
[----:B------:R-:W-:Y:S01]  /*1520*/  IMAD.MOV R3, RZ, RZ, -R18 ;  /* 0x000000ffff037224 */ /* 0x000fe200078e0a12 */
[----:B------:R-:W-:Y:S01]  /*1530*/  DMUL.RP R10, R16, R10 ;  /* 0x0000000a100a7228 */ /* 0x000fe20000008000 */
[----:B------:R-:W-:-:S06]  /*1540*/  IMAD.MOV.U32 R2, RZ, RZ, RZ ;  /* 0x000000ffff027224 */ /* 0x000fcc00078e00ff */
[----:B------:R-:W-:-:S03]  /*1550*/  DFMA R2, R14, -R2, R16 ;  /* 0x800000020e02722b */ /* 0x000fc60000000010 */
[----:B------:R-:W-:-:S03]  /*1560*/  LOP3.LUT R9, R11, R9, RZ, 0x3c, !PT ;  /* 0x000000090b097212 */ /* 0x000fc600078e3cff */
[----:B------:R-:W-:-:S04]  /*1570*/  IADD3 R2, PT, PT, -R18, -0x43300000, RZ ;  /* 0xbcd0000012027810 */ /* 0x000fc80007ffe1ff */
[----:B------:R-:W-:-:S04]  /*1580*/  FSETP.NEU.AND P0, PT, |R3|, R2, PT ;  /* 0x000000020300720b */ /* 0x000fc80003f0d200 */
[----:B------:R-:W-:Y:S02]  /*1590*/  FSEL R14, R10, R14, !P0 ;  /* 0x0000000e0a0e7208 */ /* 0x000fe40004000000 */
[----:B------:R-:W-:Y:S01]  /*15a0*/  FSEL R15, R9, R15, !P0 ;  /* 0x0000000f090f7208 */ /* 0x000fe20004000000 */
[----:B------:R-:W-:Y:S06]  /*15b0*/  BRA `(.L_x_8) ;  /* 0x0000000000547947 */ /* 0x000fec0003800000 */
.L_x_7:
[----:B------:R-:W-:-:S14]  /*15c0*/  DSETP.NAN.AND P0, PT, R10, R10, PT ;  /* 0x0000000a0a00722a */ /* 0x000fdc0003f08000 */
[----:B------:R-:W-:Y:S05]  /*15d0*/  @P0 BRA `(.L_x_9) ;  /* 0x0000000000440947 */ /* 0x000fea0003800000 */
[----:B------:R-:W-:-:S14]  /*15e0*/  DSETP.NAN.AND P0, PT, R8, R8, PT ;  /* 0x000000080800722a */ /* 0x000fdc0003f08000 */
[----:B------:R-:W-:Y:S05]  /*15f0*/  @P0 BRA `(.L_x_10) ;  /* 0x0000000000300947 */ /* 0x000fea0003800000 */
[----:B------:R-:W-:Y:S01]  /*1600*/  ISETP.NE.AND P0, PT, R22, R23, PT ;  /* 0x000000171600720c */ /* 0x000fe20003f05270 */
[----:B------:R-:W-:Y:S02]  /*1610*/  IMAD.MOV.U32 R14, RZ, RZ, 0x0 ;  /* 0x00000000ff0e7424 */ /* 0x000fe400078e00ff */
[----:B------:R-:W-:-:S10]  /*1620*/  IMAD.MOV.U32 R15, RZ, RZ, -0x80000 ;  /* 0xfff80000ff0f7424 */ /* 0x000fd400078e00ff */
[----:B------:R-:W-:Y:S05]  /*1630*/  @!P0 BRA `(.L_x_8) ;  /* 0x0000000000348947 */ /* 0x000fea0003800000 */
[----:B------:R-:W-:Y:S02]  /*1640*/  ISETP.NE.AND P0, PT, R22, 0x7ff00000, PT ;  /* 0x7ff000001600780c */ /* 0x000fe40003f05270 */
[----:B------:R-:W-:Y:S02]  /*1650*/  LOP3.LUT R15, R11, 0x80000000, R9, 0x48, !PT ;  /* 0x800000000b0f7812 */ /* 0x000fe400078e4809 */
[----:B------:R-:W-:-:S13]  /*1660*/  ISETP.EQ.OR P0, PT, R23, RZ, !P0 ;  /* 0x000000ff1700720c */ /* 0x000fda0004702670 */
[----:B------:R-:W-:Y:S01]  /*1670*/  @P0 LOP3.LUT R2, R15, 0x7ff00000, RZ, 0xfc, !PT ;  /* 0x7ff000000f020812 */ /* 0x000fe200078efcff */
[----:B------:R-:W-:Y:S02]  /*1680*/  @!P0 IMAD.MOV.U32 R14, RZ, RZ, RZ ;  /* 0x000000ffff0e8224 */ /* 0x000fe400078e00ff */
[----:B------:R-:W-:Y:S02]  /*1690*/  @P0 IMAD.MOV.U32 R14, RZ, RZ, RZ ;  /* 0x000000ffff0e0224 */ /* 0x000fe400078e00ff */
[----:B------:R-:W-:Y:S01]  /*16a0*/  @P0 IMAD.MOV.U32 R15, RZ, RZ, R2 ;  /* 0x000000ffff0f0224 */ /* 0x000fe200078e0002 */
[----:B------:R-:W-:Y:S06]  /*16b0*/  BRA `(.L_x_8) ;  /* 0x0000000000147947 */ /* 0x000fec0003800000 */
.L_x_10:
[----:B------:R-:W-:Y:S01]  /*16c0*/  LOP3.LUT R15, R9, 0x80000, RZ, 0xfc, !PT ;  /* 0x00080000090f7812 */ /* 0x000fe200078efcff */
[----:B------:R-:W-:Y:S01]  /*16d0*/  IMAD.MOV.U32 R14, RZ, RZ, R8 ;  /* 0x000000ffff0e7224 */ /* 0x000fe200078e0008 */
[----:B------:R-:W-:Y:S06]  /*16e0*/  BRA `(.L_x_8) ;  /* 0x0000000000087947 */ /* 0x000fec0003800000 */
.L_x_9:
[----:B------:R-:W-:Y:S01]  /*16f0*/  LOP3.LUT R15, R11, 0x80000, RZ, 0xfc, !PT ;  /* 0x000800000b0f7812 */ /* 0x000fe200078efcff */
[----:B------:R-:W-:-:S07]  /*1700*/  IMAD.MOV.U32 R14, RZ, RZ, R10 ;  /* 0x000000ffff0e7224 */ /* 0x000fce00078e000a */
.L_x_8:
[----:B------:R-:W-:Y:S05]  /*1710*/  BSYNC.RECONVERGENT B1 ;  /* 0x0000000000017941 */ /* 0x000fea0003800200 */
.L_x_6:
[----:B------:R-:W-:Y:S02]  /*1720*/  IMAD.MOV.U32 R2, RZ, RZ, R0 ;  /* 0x000000ffff027224 */ /* 0x000fe400078e0000 */
[----:B------:R-:W-:-:S04]  /*1730*/  IMAD.MOV.U32 R3, RZ, RZ, 0x0 ;  /* 0x00000000ff037424 */ /* 0x000fc800078e00ff */
[----:B------:R-:W-:Y:S05]  /*1740*/  RET.REL.NODEC R2 `(_Z18apply_pivot_kernelPdPiii) ;  /* 0xffffffe8022c7950 */ /* 0x000fea0003c3ffff */
.L_x_11:
[----:B------:R-:W-:-:S00]  /*1750*/  BRA `(.L_x_11) ;  /* 0xfffffffc00fc7947 */ /* 0x000fc0000383ffff */
[----:B------:R-:W-:-:S00]  /*1760*/  NOP ;  /* 0x0000000000007918 */ /* 0x000fc00000000000 */
        /* <DEDUP_REMOVED lines=9> */
.L_x_17:


//--------------------- .text._Z17find_pivot_kernelPdPiiiS0_S_ --------------------------
	.section	.text._Z17find_pivot_kernelPdPiiiS0_S_,"ax",@progbits
	.align	128
        .global         _Z17find_pivot_kernelPdPiiiS0_S_
        .type           _Z17find_pivot_kernelPdPiiiS0_S_,@function
        .size           _Z17find_pivot_kernelPdPiiiS0_S_,(.L_x_19 - _Z17find_pivot_kernelPdPiiiS0_S_)
        .other          _Z17find_pivot_kernelPdPiiiS0_S_,@"STO_CUDA_ENTRY STV_DEFAULT"
_Z17find_pivot_kernelPdPiiiS0_S_:
.text._Z17find_pivot_kernelPdPiiiS0_S_:
[----:B------:R-:W-:Y:S01]  /*0000*/  LDC R1, c[0x0][0x37c] ;  /* 0x0000df00ff017b82 */ /* 0x000fe20000000800 */
[----:B------:R-:W0:Y:S07]  /*0010*/  S2R R0, SR_TID.X ;  /* 0x0000000000007919 */ /* 0x000e2e0000002100 */
[----:B------:R-:W0:Y:S01]  /*0020*/  S2UR UR4, SR_CTAID.X ;  /* 0x00000000000479c3 */ /* 0x000e220000002500 */
[----:B------:R-:W1:Y:S01]  /*0030*/  LDCU UR5, c[0x0][0x390] ;  /* 0x00007200ff0577ac */ /* 0x000e620008000800 */
[----:B------:R-:W2:Y:S06]  /*0040*/  LDCU.64 UR6, c[0x0][0x358] ;  /* 0x00006b00ff0677ac */ /* 0x000eac0008000a00 */
[----:B------:R-:W0:Y:S08]  /*0050*/  LDC R3, c[0x0][0x360] ;  /* 0x0000d800ff037b82 */ /* 0x000e300000000800 */
[----:B------:R-:W3:Y:S08]  /*0060*/  LDC.64 R6, c[0x0][0x388] ;  /* 0x0000e200ff067b82 */ /* 0x000ef00000000a00 */
[----:B------:R-:W4:Y:S01]  /*0070*/  LDC.64 R8, c[0x0][0x380] ;  /* 0x0000e000ff087b82 */ /* 0x000f220000000a00 */
[----:B0-----:R-:W-:-:S05]  /*0080*/  IMAD R2, R3, UR4, R0 ;  /* 0x0000000403027c24 */ /* 0x001fca000f8e0200 */
[----:B-1----:R-:W-:-:S13]  /*0090*/  ISETP.GE.AND P0, PT, R2, UR5, PT ;  /* 0x0000000502007c0c */ /* 0x002fda000bf06270 */
[----:B---3--:R-:W-:Y:S01]  /*00a0*/  @!P0 IMAD.WIDE R6, R2, 0x4, R6 ;  /* 0x0000000402068825 */ /* 0x008fe200078e0206 */
[----:B------:R-:W0:Y:S05]  /*00b0*/  @!P0 LDC R5, c[0x0][0x394] ;  /* 0x0000e500ff058b82 */ /* 0x000e2a0000000800 */
[----:B--2---:R-:W2:Y:S02]  /*00c0*/  @!P0 LDG.E R6, desc[UR6][R6.64] ;  /* 0x0000000606068981 */ /* 0x004ea4000c1e1900 */
[----:B--2---:R-:W-:-:S04]  /*00d0*/  @!P0 IMAD R4, R6, UR5, R6 ;  /* 0x0000000506048c24 */ /* 0x004fc8000f8e0206 */
[----:B0-----:R-:W-:-:S04]  /*00e0*/  @!P0 IMAD.IADD R5, R4, 0x1, R5 ;  /* 0x0000000104058824 */ /* 0x001fc800078e0205 */
[----:B----4-:R-:W-:-:S06]  /*00f0*/  @!P0 IMAD.WIDE R8, R5, 0x8, R8 ;  /* 0x0000000805088825 */ /* 0x010fcc00078e0208 */
[----:B------:R-:W2:Y:S01]  /*0100*/  @!P0 LDG.E.64 R8, desc[UR6][R8.64] ;  /* 0x0000000608088981 */ /* 0x000ea2000c1e1b00 */
[----:B------:R-:W0:Y:S01]  /*0110*/  S2UR UR5, SR_CgaCtaId ;  /* 0x00000000000579c3 */ /* 0x000e220000008800 */
[----:B------:R-:W-:Y:S01]  /*0120*/  HFMA2 R5, -RZ, RZ, -1.984375, 0 ;  /* 0xbff00000ff057431 */ /* 0x000fe200000001ff */
[----:B------:R-:W-:Y:S01]  /*0130*/  UMOV UR4, 0x400 ;  /* 0x0000040000047882 */ /* 0x000fe20000000000 */
[----:B------:R-:W-:Y:S01]  /*0140*/  IMAD.MOV.U32 R4, RZ, RZ, 0x0 ;  /* 0x00000000ff047424 */ /* 0x000fe200078e00ff */
[----:B0-----:R-:W-:-:S06]  /*0150*/  ULEA UR4, UR5, UR4, 0x18 ;  /* 0x0000000405047291 */ /* 0x001fcc000f8ec0ff */
[----:B------:R-:W-:Y:S01]  /*0160*/  LEA R11, R0, UR4, 0x3 ;  /* 0x00000004000b7c11 */ /* 0x000fe2000f8e18ff */
[----:B--2---:R-:W-:Y:S01]  /*0170*/  @!P0 DADD R4, -RZ, |R8| ;  /* 0x00000000ff048229 */ /* 0x004fe20000000508 */
[----:B------:R-:W-:-:S06]  /*0180*/  ISETP.GE.U32.AND P0, PT, R3, 0x2, PT ;  /* 0x000000020300780c */ /* 0x000fcc0003f06070 */
[----:B------:R0:W-:Y:S01]  /*0190*/  STS.64 [R11], R4 ;  /* 0x000000040b007388 */ /* 0x0001e20000000a00 */
[----:B------:R-:W-:Y:S06]  /*01a0*/  BAR.SYNC.DEFER_BLOCKING 0x0 ;  /* 0x0000000000007b1d */ /* 0x000fec0000010000 */
[----:B------:R-:W-:Y:S05]  /*01b0*/  @!P0 BRA `(.L_x_12) ;  /* 0x00000000005c8947 */ /* 0x000fea0003800000 */
[----:B0-----:R-:W0:Y:S01]  /*01c0*/  LDC.64 R4, c[0x0][0x388] ;  /* 0x0000e200ff047b82 */ /* 0x001e220000000a00 */
[----:B------:R-:W1:Y:S02]  /*01d0*/  LDCU UR4, c[0x0][0x390] ;  /* 0x00007200ff0477ac */ /* 0x000e640008000800 */
[----:B01----:R-:W-:-:S07]  /*01e0*/  IMAD.WIDE.U32 R4, R0, 0x4, R4 ;  /* 0x0000000400047825 */ /* 0x003fce00078e0004 */
.L_x_15:
[--C-:B------:R-:W-:Y:S01]  /*01f0*/  IMAD.MOV.U32 R10, RZ, RZ, R3.reuse ;  /* 0x000000ffff0a7224 */ /* 0x100fe200078e0003 */
[----:B------:R-:W-:Y:S01]  /*0200*/  SHF.R.U32.HI R3, RZ, 0x1, R3 ;  /* 0x00000001ff037819 */ /* 0x000fe20000011603 */
[----:B------:R-:W-:Y:S03]  /*0210*/  BSSY.RECONVERGENT B0, `(.L_x_13) ;  /* 0x000000e000007945 */ /* 0x000fe60003800200 */
[----:B------:R-:W-:-:S04]  /*0220*/  IADD3 R6, PT, PT, R2, R3, RZ ;  /* 0x0000000302067210 */ /* 0x000fc80007ffe0ff */
[----:B------:R-:W-:-:S04]  /*0230*/  ISETP.GE.AND P0, PT, R6, UR4, PT ;  /* 0x0000000406007c0c */ /* 0x000fc8000bf06270 */
[----:B------:R-:W-:-:S13]  /*0240*/  ISETP.GE.U32.OR P0, PT, R0, R3, P0 ;  /* 0x000000030000720c */ /* 0x000fda0000706470 */
[----:B0-----:R-:W-:Y:S05]  /*0250*/  @P0 BRA `(.L_x_14) ;  /* 0x0000000000240947 */ /* 0x001fea0003800000 */
[----:B------:R-:W-:Y:S01]  /*0260*/  IMAD R8, R3, 0x8, R11 ;  /* 0x0000000803087824 */ /* 0x000fe200078e020b */
[----:B------:R-:W-:Y:S05]  /*0270*/  LDS.64 R6, [R11] ;  /* 0x000000000b067984 */ /* 0x000fea0000000a00 */
[----:B------:R-:W0:Y:S02]  /*0280*/  LDS.64 R8, [R8] ;  /* 0x0000000008087984 */ /* 0x000e240000000a00 */
[----:B0-----:R-:W-:-:S14]  /*0290*/  DSETP.GEU.AND P0, PT, R6, R8, PT ;  /* 0x000000080600722a */ /* 0x001fdc0003f0e000 */
[----:B------:R-:W-:Y:S05]  /*02a0*/  @P0 BRA `(.L_x_14) ;  /* 0x0000000000100947 */ /* 0x000fea0003800000 */
[----:B------:R-:W-:-:S06]  /*02b0*/  IMAD.WIDE.U32 R6, R3, 0x4, R4 ;  /* 0x0000000403067825 */ /* 0x000fcc00078e0004 */
[----:B------:R-:W2:Y:S04]  /*02c0*/  LDG.E R7, desc[UR6][R6.64] ;  /* 0x0000000606077981 */ /* 0x000ea8000c1e1900 */
[----:B------:R0:W-:Y:S04]  /*02d0*/  STS.64 [R11], R8 ;  /* 0x000000080b007388 */ /* 0x0001e80000000a00 */
[----:B--2---:R0:W-:Y:S02]  /*02e0*/  STG.E desc[UR6][R4.64], R7 ;  /* 0x0000000704007986 */ /* 0x0041e4000c101906 */
.L_x_14:
[----:B------:R-:W-:Y:S05]  /*02f0*/  BSYNC.RECONVERGENT B0 ;  /* 0x0000000000007941 */ /* 0x000fea0003800200 */
.L_x_13:
[----:B------:R-:W-:Y:S01]  /*0300*/  BAR.SYNC.DEFER_BLOCKING 0x0 ;  /* 0x0000000000007b1d */ /* 0x000fe20000010000 */
[----:B------:R-:W-:-:S13]  /*0310*/  ISETP.GT.U32.AND P0, PT, R10, 0x3, PT ;  /* 0x000000030a00780c */ /* 0x000fda0003f04070 */
[----:B------:R-:W-:Y:S05]  /*0320*/  @P0 BRA `(.L_x_15) ;  /* 0xfffffffc00b00947 */ /* 0x000fea000383ffff */
.L_x_12:
[----:B------:R-:W-:-:S13]  /*0330*/  ISETP.NE.AND P0, PT, R0, RZ, PT ;  /* 0x000000ff0000720c */ /* 0x000fda0003f05270 */
[----:B------:R-:W-:Y:S05]  /*0340*/  @P0 EXIT ;  /* 0x000000000000094d */ /* 0x000fea0003800000 */
[----:B0-----:R-:W0:Y:S02]  /*0350*/  LDC.64 R4, c[0x0][0x3a0] ;  /* 0x0000e800ff047b82 */ /* 0x001e240000000a00 */
[----:B0-----:R-:W2:Y:S06]  /*0360*/  LDG.E.64 R6, desc[UR6][R4.64] ;  /* 0x0000000604067981 */ /* 0x001eac000c1e1b00 */
[----:B------:R-:W0:Y:S01]  /*0370*/  S2UR UR5, SR_CgaCtaId ;  /* 0x00000000000579c3 */ /* 0x000e220000008800 */
[----:B------:R-:W-:Y:S02]  /*0380*/  UMOV UR4, 0x400 ;  /* 0x0000040000047882 */ /* 0x000fe40000000000 */
[----:B0-----:R-:W-:-:S09]  /*0390*/  ULEA UR4, UR5, UR4, 0x18 ;  /* 0x0000000405047291 */ /* 0x001fd2000f8ec0ff */
[----:B------:R-:W2:Y:S02]  /*03a0*/  LDS.64 R2, [UR4] ;  /* 0x00000004ff027984 */ /* 0x000ea40008000a00 */
[----:B--2---:R-:W-:-:S14]  /*03b0*/  DSETP.GT.AND P0, PT, R2, R6, PT ;  /* 0x000000060200722a */ /* 0x004fdc0003f04000 */
[----:B------:R-:W-:Y:S05]  /*03c0*/  @!P0 EXIT ;  /* 0x000000000000894d */ /* 0x000fea0003800000 */
[----:B------:R-:W0:Y:S01]  /*03d0*/  LDC.64 R6, c[0x0][0x388] ;  /* 0x0000e200ff067b82 */ /* 0x000e220000000a00 */
[----:B------:R-:W-:Y:S04]  /*03e0*/  STG.E.64 desc[UR6][R4.64], R2 ;  /* 0x0000000204007986 */ /* 0x000fe8000c101b06 */
[----:B0-----:R-:W2:Y:S03]  /*03f0*/  LDG.E R7, desc[UR6][R6.64] ;  /* 0x0000000606077981 */ /* 0x001ea6000c1e1900 */
[----:B------:R-:W2:Y:S02]  /*0400*/  LDC.64 R8, c[0x0][0x398] ;  /* 0x0000e600ff087b82 */ /* 0x000ea40000000a00 */
[----:B--2---:R-:W-:Y:S01]  /*0410*/  STG.E desc[UR6][R8.64], R7 ;  /* 0x0000000708007986 */ /* 0x004fe2000c101906 */
[----:B------:R-:W-:Y:S05]  /*0420*/  EXIT ;  /* 0x000000000000794d */ /* 0x000fea0003800000 */
.L_x_16:
        /* <DEDUP_REMOVED lines=13> */
.L_x_19:


//--------------------- .nv.shared._Z18apply_pivot_kernelPdPiii --------------------------
	.section	.nv.shared._Z18apply_pivot_kernelPdPiii,"aw",@nobits
	.sectionflags	@""
	.align	16
	.zero		1024


//--------------------- .nv.shared.reserved.0     --------------------------
	.section	.nv.shared.reserved.0,"aw",@nobits
	.weak		__nv_reservedSMEM_offset_0_alias
	.size		__nv_reservedSMEM_offset_0_alias, 0, 64
	.other		__nv_reservedSMEM_offset_0_alias,@"STO_CUDA_RESERVED_SHARED STV_DEFAULT"
__nv_reservedSMEM_offset_0_alias:
	.zero		0
	.zero		64


//--------------------- .nv.shared._Z17find_pivot_kernelPdPiiiS0_S_ --------------------------
	.section	.nv.shared._Z17find_pivot_kernelPdPiiiS0_S_,"aw",@nobits
	.sectionflags	@""
	.align	16
	.zero		1024


//--------------------- .nv.constant0._Z18apply_pivot_kernelPdPiii --------------------------
	.section	.nv.constant0._Z18apply_pivot_kernelPdPiii,"a",@progbits
	.sectionflags	@""
	.align	4
.nv.constant0._Z18apply_pivot_kernelPdPiii:
	.zero		920


//--------------------- .nv.constant0._Z17find_pivot_kernelPdPiiiS0_S_ --------------------------
	.section	.nv.constant0._Z17find_pivot_kernelPdPiiiS0_S_,"a",@progbits
	.sectionflags	@""
	.align	4
.nv.constant0._Z17find_pivot_kernelPdPiiiS0_S_:
	.zero		936


//--------------------- SYMBOLS --------------------------

	.type		.nv.reservedSmem.offset0,@object
	.size		.nv.reservedSmem.offset0,0x4
	.type		.nv.reservedSmem.cap,@object
	.size		.nv.reservedSmem.cap,0x4
